//
// Generated by NVIDIA NVVM Compiler
//
// Compiler Build ID: CL-36424714
// Cuda compilation tools, release 13.0, V13.0.88
// Based on NVVM 20.0.0
//

.version 9.0
.target sm_100
.address_size 64

	// .globl	_Z15flash_attentionIfLi32EEvPT_S1_S1_S1_iiS1_S1_iiii
.extern .shared .align 16 .b8 shared[];

.visible .entry _Z15flash_attentionIfLi32EEvPT_S1_S1_S1_iiS1_S1_iiii(
	.param .u64 .ptr .align 1 _Z15flash_attentionIfLi32EEvPT_S1_S1_S1_iiS1_S1_iiii_param_0,
	.param .u64 .ptr .align 1 _Z15flash_attentionIfLi32EEvPT_S1_S1_S1_iiS1_S1_iiii_param_1,
	.param .u64 .ptr .align 1 _Z15flash_attentionIfLi32EEvPT_S1_S1_S1_iiS1_S1_iiii_param_2,
	.param .u64 .ptr .align 1 _Z15flash_attentionIfLi32EEvPT_S1_S1_S1_iiS1_S1_iiii_param_3,
	.param .u32 _Z15flash_attentionIfLi32EEvPT_S1_S1_S1_iiS1_S1_iiii_param_4,
	.param .u32 _Z15flash_attentionIfLi32EEvPT_S1_S1_S1_iiS1_S1_iiii_param_5,
	.param .u64 .ptr .align 1 _Z15flash_attentionIfLi32EEvPT_S1_S1_S1_iiS1_S1_iiii_param_6,
	.param .u64 .ptr .align 1 _Z15flash_attentionIfLi32EEvPT_S1_S1_S1_iiS1_S1_iiii_param_7,
	.param .u32 _Z15flash_attentionIfLi32EEvPT_S1_S1_S1_iiS1_S1_iiii_param_8,
	.param .u32 _Z15flash_attentionIfLi32EEvPT_S1_S1_S1_iiS1_S1_iiii_param_9,
	.param .u32 _Z15flash_attentionIfLi32EEvPT_S1_S1_S1_iiS1_S1_iiii_param_10,
	.param .u32 _Z15flash_attentionIfLi32EEvPT_S1_S1_S1_iiS1_S1_iiii_param_11
)
{
	.reg .pred 	%p<63>;
	.reg .b32 	%r<199>;
	.reg .b32 	%f<22>;
	.reg .b64 	%rd<42>;

	ld.param.u64 	%rd4, [_Z15flash_attentionIfLi32EEvPT_S1_S1_S1_iiS1_S1_iiii_param_0];
	ld.param.u64 	%rd5, [_Z15flash_attentionIfLi32EEvPT_S1_S1_S1_iiS1_S1_iiii_param_1];
	ld.param.u64 	%rd6, [_Z15flash_attentionIfLi32EEvPT_S1_S1_S1_iiS1_S1_iiii_param_2];
	ld.param.u32 	%r73, [_Z15flash_attentionIfLi32EEvPT_S1_S1_S1_iiS1_S1_iiii_param_5];
	ld.param.u32 	%r74, [_Z15flash_attentionIfLi32EEvPT_S1_S1_S1_iiS1_S1_iiii_param_8];
	ld.param.u32 	%r76, [_Z15flash_attentionIfLi32EEvPT_S1_S1_S1_iiS1_S1_iiii_param_10];
	ld.param.u32 	%r77, [_Z15flash_attentionIfLi32EEvPT_S1_S1_S1_iiS1_S1_iiii_param_11];
	cvta.to.global.u64 	%rd1, %rd6;
	cvta.to.global.u64 	%rd2, %rd5;
	cvta.to.global.u64 	%rd3, %rd4;
	mov.u32 	%r1, %tid.x;
	mov.u32 	%r2, %tid.y;
	mov.u32 	%r3, %ntid.x;
	div.u32 	%r4, %r73, %r3;
	mov.u32 	%r5, %ntid.y;
	div.u32 	%r6, %r76, %r5;
	mul.lo.s32 	%r7, %r76, %r73;
	setp.lt.s32 	%p1, %r74, 1;
	@%p1 bra 	$L__BB0_54;
	shl.b32 	%r79, %r7, 2;
	mov.u32 	%r80, shared;
	add.s32 	%r8, %r80, %r79;
	and.b32  	%r9, %r6, 3;
	and.b32  	%r10, %r6, 2147483644;
	add.s32 	%r11, %r2, %r5;
	mul.lo.s32 	%r81, %r5, %r73;
	shl.b32 	%r12, %r81, 2;
	shl.b32 	%r13, %r81, 4;
	shl.b32 	%r82, %r5, 1;
	add.s32 	%r14, %r2, %r82;
	mad.lo.s32 	%r15, %r5, 3, %r2;
	mov.b32 	%r182, 0;
$L__BB0_2:
	setp.lt.s32 	%p2, %r4, 1;
	@%p2 bra 	$L__BB0_26;
	mul.lo.s32 	%r17, %r182, %r76;
	mov.b32 	%r183, 0;
$L__BB0_4:
	setp.lt.s32 	%p3, %r6, 1;
	@%p3 bra 	$L__BB0_25;
	setp.lt.u32 	%p4, %r6, 4;
	mul.lo.s32 	%r19, %r183, %r3;
	add.s32 	%r20, %r19, %r1;
	mov.b32 	%r194, 0;
	@%p4 bra 	$L__BB0_16;
	and.b32  	%r86, %r6, 2147483644;
	neg.s32 	%r193, %r86;
	add.s32 	%r87, %r11, %r17;
	mad.lo.s32 	%r88, %r73, %r87, %r1;
	add.s32 	%r191, %r88, %r19;
	mad.lo.s32 	%r89, %r73, %r11, %r1;
	add.s32 	%r90, %r89, %r19;
	shl.b32 	%r23, %r90, 2;
	add.s32 	%r91, %r14, %r17;
	mad.lo.s32 	%r92, %r73, %r91, %r1;
	add.s32 	%r188, %r92, %r19;
	mad.lo.s32 	%r93, %r73, %r14, %r1;
	add.s32 	%r94, %r93, %r19;
	shl.b32 	%r25, %r94, 2;
	add.s32 	%r95, %r15, %r17;
	mad.lo.s32 	%r96, %r73, %r95, %r1;
	add.s32 	%r186, %r96, %r19;
	mad.lo.s32 	%r97, %r73, %r15, %r1;
	add.s32 	%r98, %r97, %r19;
	shl.b32 	%r27, %r98, 2;
	add.s32 	%r99, %r2, %r17;
	mad.lo.s32 	%r100, %r73, %r99, %r1;
	add.s32 	%r185, %r100, %r19;
	mad.lo.s32 	%r101, %r2, %r73, %r1;
	add.s32 	%r102, %r101, %r19;
	shl.b32 	%r29, %r102, 2;
	mov.u32 	%r190, shared;
	mov.u32 	%r184, %r2;
	mov.u32 	%r187, %r15;
	mov.u32 	%r189, %r14;
	mov.u32 	%r192, %r11;
$L__BB0_7:
	setp.ge.s32 	%p5, %r20, %r73;
	setp.ge.s32 	%p6, %r184, %r76;
	or.pred  	%p7, %p5, %p6;
	@%p7 bra 	$L__BB0_9;
	mul.wide.s32 	%rd7, %r185, 4;
	add.s64 	%rd8, %rd2, %rd7;
	ld.global.f32 	%f1, [%rd8];
	add.s32 	%r103, %r190, %r29;
	st.shared.f32 	[%r103], %f1;
	add.s64 	%rd9, %rd1, %rd7;
	ld.global.f32 	%f2, [%rd9];
	shl.b32 	%r104, %r7, 2;
	add.s32 	%r105, %r104, %r29;
	add.s32 	%r106, %r190, %r105;
	st.shared.f32 	[%r106], %f2;
$L__BB0_9:
	setp.ge.s32 	%p9, %r192, %r76;
	or.pred  	%p10, %p5, %p9;
	@%p10 bra 	$L__BB0_11;
	mul.wide.s32 	%rd10, %r191, 4;
	add.s64 	%rd11, %rd2, %rd10;
	ld.global.f32 	%f3, [%rd11];
	add.s32 	%r107, %r190, %r23;
	st.shared.f32 	[%r107], %f3;
	add.s64 	%rd12, %rd1, %rd10;
	ld.global.f32 	%f4, [%rd12];
	shl.b32 	%r108, %r7, 2;
	add.s32 	%r109, %r108, %r23;
	add.s32 	%r110, %r190, %r109;
	st.shared.f32 	[%r110], %f4;
$L__BB0_11:
	setp.ge.s32 	%p12, %r189, %r76;
	or.pred  	%p13, %p5, %p12;
	@%p13 bra 	$L__BB0_13;
	mul.wide.s32 	%rd13, %r188, 4;
	add.s64 	%rd14, %rd2, %rd13;
	ld.global.f32 	%f5, [%rd14];
	add.s32 	%r111, %r190, %r25;
	st.shared.f32 	[%r111], %f5;
	add.s64 	%rd15, %rd1, %rd13;
	ld.global.f32 	%f6, [%rd15];
	shl.b32 	%r112, %r7, 2;
	add.s32 	%r113, %r112, %r25;
	add.s32 	%r114, %r190, %r113;
	st.shared.f32 	[%r114], %f6;
$L__BB0_13:
	setp.ge.s32 	%p15, %r187, %r76;
	or.pred  	%p16, %p5, %p15;
	@%p16 bra 	$L__BB0_15;
	mul.wide.s32 	%rd16, %r186, 4;
	add.s64 	%rd17, %rd2, %rd16;
	ld.global.f32 	%f7, [%rd17];
	add.s32 	%r115, %r190, %r27;
	st.shared.f32 	[%r115], %f7;
	add.s64 	%rd18, %rd1, %rd16;
	ld.global.f32 	%f8, [%rd18];
	shl.b32 	%r116, %r7, 2;
	add.s32 	%r117, %r116, %r27;
	add.s32 	%r118, %r190, %r117;
	st.shared.f32 	[%r118], %f8;
$L__BB0_15:
	add.s32 	%r193, %r193, 4;
	shl.b32 	%r119, %r5, 2;
	add.s32 	%r192, %r192, %r119;
	add.s32 	%r191, %r191, %r12;
	add.s32 	%r190, %r190, %r13;
	add.s32 	%r189, %r189, %r119;
	add.s32 	%r188, %r188, %r12;
	add.s32 	%r187, %r187, %r119;
	add.s32 	%r186, %r186, %r12;
	add.s32 	%r185, %r185, %r12;
	add.s32 	%r184, %r184, %r119;
	setp.ne.s32 	%p17, %r193, 0;
	mov.u32 	%r194, %r10;
	@%p17 bra 	$L__BB0_7;
$L__BB0_16:
	setp.eq.s32 	%p18, %r9, 0;
	@%p18 bra 	$L__BB0_25;
	setp.ge.s32 	%p19, %r20, %r73;
	mad.lo.s32 	%r51, %r194, %r5, %r2;
	setp.ge.s32 	%p20, %r51, %r76;
	or.pred  	%p21, %p19, %p20;
	@%p21 bra 	$L__BB0_19;
	add.s32 	%r120, %r51, %r17;
	mad.lo.s32 	%r121, %r120, %r73, %r20;
	mul.wide.s32 	%rd19, %r121, 4;
	add.s64 	%rd20, %rd2, %rd19;
	ld.global.f32 	%f9, [%rd20];
	mad.lo.s32 	%r122, %r51, %r73, %r20;
	shl.b32 	%r123, %r122, 2;
	mov.u32 	%r124, shared;
	add.s32 	%r125, %r124, %r123;
	st.shared.f32 	[%r125], %f9;
	add.s64 	%rd21, %rd1, %rd19;
	ld.global.f32 	%f10, [%rd21];
	add.s32 	%r126, %r8, %r123;
	st.shared.f32 	[%r126], %f10;
$L__BB0_19:
	setp.eq.s32 	%p22, %r9, 1;
	@%p22 bra 	$L__BB0_25;
	setp.ge.s32 	%p23, %r20, %r73;
	add.s32 	%r52, %r51, %r5;
	setp.ge.s32 	%p24, %r52, %r76;
	or.pred  	%p25, %p23, %p24;
	@%p25 bra 	$L__BB0_22;
	add.s32 	%r127, %r52, %r17;
	mad.lo.s32 	%r128, %r127, %r73, %r20;
	mul.wide.s32 	%rd22, %r128, 4;
	add.s64 	%rd23, %rd2, %rd22;
	ld.global.f32 	%f11, [%rd23];
	mad.lo.s32 	%r129, %r52, %r73, %r20;
	shl.b32 	%r130, %r129, 2;
	mov.u32 	%r131, shared;
	add.s32 	%r132, %r131, %r130;
	st.shared.f32 	[%r132], %f11;
	add.s64 	%rd24, %rd1, %rd22;
	ld.global.f32 	%f12, [%rd24];
	add.s32 	%r133, %r8, %r130;
	st.shared.f32 	[%r133], %f12;
$L__BB0_22:
	setp.eq.s32 	%p26, %r9, 2;
	@%p26 bra 	$L__BB0_25;
	setp.ge.s32 	%p27, %r20, %r73;
	add.s32 	%r53, %r52, %r5;
	setp.ge.s32 	%p28, %r53, %r76;
	or.pred  	%p29, %p27, %p28;
	@%p29 bra 	$L__BB0_25;
	add.s32 	%r134, %r53, %r17;
	mad.lo.s32 	%r135, %r134, %r73, %r20;
	mul.wide.s32 	%rd25, %r135, 4;
	add.s64 	%rd26, %rd2, %rd25;
	ld.global.f32 	%f13, [%rd26];
	mad.lo.s32 	%r136, %r53, %r73, %r20;
	shl.b32 	%r137, %r136, 2;
	mov.u32 	%r138, shared;
	add.s32 	%r139, %r138, %r137;
	st.shared.f32 	[%r139], %f13;
	add.s64 	%rd27, %rd1, %rd25;
	ld.global.f32 	%f14, [%rd27];
	add.s32 	%r140, %r8, %r137;
	st.shared.f32 	[%r140], %f14;
$L__BB0_25:
	add.s32 	%r183, %r183, 1;
	setp.ne.s32 	%p30, %r183, %r4;
	@%p30 bra 	$L__BB0_4;
$L__BB0_26:
	ld.param.u32 	%r180, [_Z15flash_attentionIfLi32EEvPT_S1_S1_S1_iiS1_S1_iiii_param_9];
	setp.lt.s32 	%p31, %r180, 1;
	bar.sync 	0;
	@%p31 bra 	$L__BB0_53;
	mov.b32 	%r195, 0;
$L__BB0_28:
	setp.lt.s32 	%p32, %r4, 1;
	@%p32 bra 	$L__BB0_52;
	mul.lo.s32 	%r56, %r195, %r77;
	mov.b32 	%r196, 0;
$L__BB0_30:
	setp.lt.s32 	%p33, %r6, 1;
	@%p33 bra 	$L__BB0_51;
	setp.lt.u32 	%p34, %r6, 4;
	mad.lo.s32 	%r58, %r196, %r3, %r1;
	add.s32 	%r59, %r58, %r7;
	mov.b32 	%r198, 0;
	@%p34 bra 	$L__BB0_42;
	mov.b32 	%r197, 0;
$L__BB0_33:
	setp.ge.s32 	%p35, %r58, %r73;
	mad.lo.s32 	%r61, %r197, %r5, %r2;
	setp.ge.s32 	%p36, %r61, %r77;
	or.pred  	%p37, %p35, %p36;
	@%p37 bra 	$L__BB0_35;
	add.s32 	%r145, %r61, %r56;
	mad.lo.s32 	%r146, %r145, %r73, %r58;
	mul.wide.s32 	%rd28, %r146, 4;
	add.s64 	%rd29, %rd3, %rd28;
	ld.global.f32 	%f15, [%rd29];
	mad.lo.s32 	%r147, %r61, %r73, %r59;
	shl.b32 	%r148, %r147, 2;
	add.s32 	%r149, %r8, %r148;
	st.shared.f32 	[%r149], %f15;
$L__BB0_35:
	add.s32 	%r62, %r61, %r5;
	setp.ge.s32 	%p39, %r62, %r77;
	or.pred  	%p40, %p35, %p39;
	@%p40 bra 	$L__BB0_37;
	add.s32 	%r150, %r62, %r56;
	mad.lo.s32 	%r151, %r150, %r73, %r58;
	mul.wide.s32 	%rd30, %r151, 4;
	add.s64 	%rd31, %rd3, %rd30;
	ld.global.f32 	%f16, [%rd31];
	mad.lo.s32 	%r152, %r62, %r73, %r59;
	shl.b32 	%r153, %r152, 2;
	add.s32 	%r154, %r8, %r153;
	st.shared.f32 	[%r154], %f16;
$L__BB0_37:
	add.s32 	%r63, %r62, %r5;
	setp.ge.s32 	%p42, %r63, %r77;
	or.pred  	%p43, %p35, %p42;
	@%p43 bra 	$L__BB0_39;
	add.s32 	%r155, %r63, %r56;
	mad.lo.s32 	%r156, %r155, %r73, %r58;
	mul.wide.s32 	%rd32, %r156, 4;
	add.s64 	%rd33, %rd3, %rd32;
	ld.global.f32 	%f17, [%rd33];
	mad.lo.s32 	%r157, %r63, %r73, %r59;
	shl.b32 	%r158, %r157, 2;
	add.s32 	%r159, %r8, %r158;
	st.shared.f32 	[%r159], %f17;
$L__BB0_39:
	add.s32 	%r64, %r63, %r5;
	setp.ge.s32 	%p45, %r64, %r77;
	or.pred  	%p46, %p35, %p45;
	@%p46 bra 	$L__BB0_41;
	add.s32 	%r160, %r64, %r56;
	mad.lo.s32 	%r161, %r160, %r73, %r58;
	mul.wide.s32 	%rd34, %r161, 4;
	add.s64 	%rd35, %rd3, %rd34;
	ld.global.f32 	%f18, [%rd35];
	mad.lo.s32 	%r162, %r64, %r73, %r59;
	shl.b32 	%r163, %r162, 2;
	add.s32 	%r164, %r8, %r163;
	st.shared.f32 	[%r164], %f18;
$L__BB0_41:
	add.s32 	%r197, %r197, 4;
	setp.ne.s32 	%p47, %r197, %r10;
	mov.u32 	%r198, %r10;
	@%p47 bra 	$L__BB0_33;
$L__BB0_42:
	setp.eq.s32 	%p48, %r9, 0;
	@%p48 bra 	$L__BB0_51;
	setp.ge.s32 	%p49, %r58, %r73;
	mad.lo.s32 	%r67, %r198, %r5, %r2;
	setp.ge.s32 	%p50, %r67, %r77;
	or.pred  	%p51, %p49, %p50;
	@%p51 bra 	$L__BB0_45;
	add.s32 	%r165, %r67, %r56;
	mad.lo.s32 	%r166, %r165, %r73, %r58;
	mul.wide.s32 	%rd36, %r166, 4;
	add.s64 	%rd37, %rd3, %rd36;
	ld.global.f32 	%f19, [%rd37];
	mad.lo.s32 	%r167, %r67, %r73, %r59;
	shl.b32 	%r168, %r167, 2;
	add.s32 	%r169, %r8, %r168;
	st.shared.f32 	[%r169], %f19;
$L__BB0_45:
	setp.eq.s32 	%p52, %r9, 1;
	@%p52 bra 	$L__BB0_51;
	add.s32 	%r68, %r67, %r5;
	setp.ge.s32 	%p54, %r68, %r77;
	or.pred  	%p55, %p49, %p54;
	@%p55 bra 	$L__BB0_48;
	add.s32 	%r170, %r68, %r56;
	mad.lo.s32 	%r171, %r170, %r73, %r58;
	mul.wide.s32 	%rd38, %r171, 4;
	add.s64 	%rd39, %rd3, %rd38;
	ld.global.f32 	%f20, [%rd39];
	mad.lo.s32 	%r172, %r68, %r73, %r59;
	shl.b32 	%r173, %r172, 2;
	add.s32 	%r174, %r8, %r173;
	st.shared.f32 	[%r174], %f20;
$L__BB0_48:
	setp.eq.s32 	%p56, %r9, 2;
	@%p56 bra 	$L__BB0_51;
	add.s32 	%r69, %r68, %r5;
	setp.ge.s32 	%p58, %r69, %r77;
	or.pred  	%p59, %p49, %p58;
	@%p59 bra 	$L__BB0_51;
	add.s32 	%r175, %r69, %r56;
	mad.lo.s32 	%r176, %r175, %r73, %r58;
	mul.wide.s32 	%rd40, %r176, 4;
	add.s64 	%rd41, %rd3, %rd40;
	ld.global.f32 	%f21, [%rd41];
	mad.lo.s32 	%r177, %r69, %r73, %r59;
	shl.b32 	%r178, %r177, 2;
	add.s32 	%r179, %r8, %r178;
	st.shared.f32 	[%r179], %f21;
$L__BB0_51:
	add.s32 	%r196, %r196, 1;
	setp.ne.s32 	%p60, %r196, %r4;
	@%p60 bra 	$L__BB0_30;
$L__BB0_52:
	ld.param.u32 	%r181, [_Z15flash_attentionIfLi32EEvPT_S1_S1_S1_iiS1_S1_iiii_param_9];
	add.s32 	%r195, %r195, 1;
	setp.ne.s32 	%p61, %r195, %r181;
	@%p61 bra 	$L__BB0_28;
$L__BB0_53:
	add.s32 	%r182, %r182, 1;
	setp.ne.s32 	%p62, %r182, %r74;
	@%p62 bra 	$L__BB0_2;
$L__BB0_54:
	ret;

}


// ===== COMPILED SASS (sm_100) =====

	.target	sm_100

	.elftype	@"ET_EXEC"


//--------------------- .note.nv.tkinfo           --------------------------
	.section	.note.nv.tkinfo,"",@"SHT_NOTE"
	.sectionflags	@"SHF_NOTE_NV_TKINFO"
	.tkinfo
        /*0018*/ 	.word	0x00000002
        /*0030*/ 	.string	""
        /*0030*/ 	.string	"ptxas"
        /*0030*/ 	.string	"Cuda compilation tools, release 13.0, V13.0.88"
        /*0030*/ 	.string	"Build cuda_13.0.r13.0/compiler.36424714_0"
        /*0030*/ 	.string	"-arch sm_100 -m 64 "



//--------------------- .note.nv.cuinfo           --------------------------
	.section	.note.nv.cuinfo,"",@"SHT_NOTE"
	.sectionflags	@"SHF_NOTE_NV_CUINFO"
        /*0018*/ 	.short	0x0002
        /*001a*/ 	.short	0x0064
        /*001c*/ 	.short	0x0082
	.zero		2


//--------------------- .nv.info                  --------------------------
	.section	.nv.info,"",@"SHT_CUDA_INFO"
	.align	4


	//----- nvinfo : EIATTR_REGCOUNT
	.align		4
        /*0000*/ 	.byte	0x04, 0x2f
        /*0002*/ 	.short	(.L_1 - .L_0)
	.align		4
.L_0:
        /*0004*/ 	.word	index@(_Z15flash_attentionIfLi32EEvPT_S1_S1_S1_iiS1_S1_iiii)
        /*0008*/ 	.word	0x00000020


	//----- nvinfo : EIATTR_FRAME_SIZE
	.align		4
.L_1:
        /*000c*/ 	.byte	0x04, 0x11
        /*000e*/ 	.short	(.L_3 - .L_2)
	.align		4
.L_2:
        /*0010*/ 	.word	index@(_Z15flash_attentionIfLi32EEvPT_S1_S1_S1_iiS1_S1_iiii)
        /*0014*/ 	.word	0x00000000


	//----- nvinfo : EIATTR_MIN_STACK_SIZE
	.align		4
.L_3:
        /*0018*/ 	.byte	0x04, 0x12
        /*001a*/ 	.short	(.L_5 - .L_4)
	.align		4
.L_4:
        /*001c*/ 	.word	index@(_Z15flash_attentionIfLi32EEvPT_S1_S1_S1_iiS1_S1_iiii)
        /*0020*/ 	.word	0x00000000
.L_5:


//--------------------- .nv.compat                --------------------------
	.section	.nv.compat,"",@"SHT_CUDA_COMPAT_INFO"
	.align	4
        /*0000*/ 	.byte	0x02, 0x09, 0x00, 0x00, 0x02, 0x02, 0x01, 0x00, 0x02, 0x05, 0x05, 0x00, 0x03, 0x07, 0x01, 0x01
        /*0010*/ 	.byte	0x02, 0x03, 0x00, 0x00, 0x02, 0x06, 0x01, 0x00, 0x04, 0x0b, 0x08, 0x00, 0x09, 0x00, 0x00, 0x00
        /*0020*/ 	.byte	0x00, 0x00, 0x00, 0x00


//--------------------- .nv.info._Z15flash_attentionIfLi32EEvPT_S1_S1_S1_iiS1_S1_iiii --------------------------
	.section	.nv.info._Z15flash_attentionIfLi32EEvPT_S1_S1_S1_iiS1_S1_iiii,"",@"SHT_CUDA_INFO"
	.sectionflags	@""
	.align	4


	//----- nvinfo : EIATTR_CUDA_API_VERSION
	.align		4
        /*0000*/ 	.byte	0x04, 0x37
        /*0002*/ 	.short	(.L_7 - .L_6)
.L_6:
        /*0004*/ 	.word	0x00000082


	//----- nvinfo : EIATTR_KPARAM_INFO
	.align		4
.L_7:
        /*0008*/ 	.byte	0x04, 0x17
        /*000a*/ 	.short	(.L_9 - .L_8)
.L_8:
        /*000c*/ 	.word	0x00000000
        /*0010*/ 	.short	0x000b
        /*0012*/ 	.short	0x0044
        /*0014*/ 	.byte	0x00, 0xf0, 0x11, 0x00


	//----- nvinfo : EIATTR_KPARAM_INFO
	.align		4
.L_9:
        /*0018*/ 	.byte	0x04, 0x17
        /*001a*/ 	.short	(.L_11 - .L_10)
.L_10:
        /*001c*/ 	.word	0x00000000
        /*0020*/ 	.short	0x000a
        /*0022*/ 	.short	0x0040
        /*0024*/ 	.byte	0x00, 0xf0, 0x11, 0x00


	//----- nvinfo : EIATTR_KPARAM_INFO
	.align		4
.L_11:
        /*0028*/ 	.byte	0x04, 0x17
        /*002a*/ 	.short	(.L_13 - .L_12)
.L_12:
        /*002c*/ 	.word	0x00000000
        /*0030*/ 	.short	0x0009
        /*0032*/ 	.short	0x003c
        /*0034*/ 	.byte	0x00, 0xf0, 0x11, 0x00


	//----- nvinfo : EIATTR_KPARAM_INFO
	.align		4
.L_13:
        /*0038*/ 	.byte	0x04, 0x17
        /*003a*/ 	.short	(.L_15 - .L_14)
.L_14:
        /*003c*/ 	.word	0x00000000
        /*0040*/ 	.short	0x0008
        /*0042*/ 	.short	0x0038
        /*0044*/ 	.byte	0x00, 0xf0, 0x11, 0x00


	//----- nvinfo : EIATTR_KPARAM_INFO
	.align		4
.L_15:
        /*0048*/ 	.byte	0x04, 0x17
        /*004a*/ 	.short	(.L_17 - .L_16)
.L_16:
        /*004c*/ 	.word	0x00000000
        /*0050*/ 	.short	0x0007
        /*0052*/ 	.short	0x0030
        /*0054*/ 	.byte	0x00, 0xf5, 0x21, 0x00


	//----- nvinfo : EIATTR_KPARAM_INFO
	.align		4
.L_17:
        /*0058*/ 	.byte	0x04, 0x17
        /*005a*/ 	.short	(.L_19 - .L_18)
.L_18:
        /*005c*/ 	.word	0x00000000
        /*0060*/ 	.short	0x0006
        /*0062*/ 	.short	0x0028
        /*0064*/ 	.byte	0x00, 0xf5, 0x21, 0x00


	//----- nvinfo : EIATTR_KPARAM_INFO
	.align		4
.L_19:
        /*0068*/ 	.byte	0x04, 0x17
        /*006a*/ 	.short	(.L_21 - .L_20)
.L_20:
        /*006c*/ 	.word	0x00000000
        /*0070*/ 	.short	0x0005
        /*0072*/ 	.short	0x0024
        /*0074*/ 	.byte	0x00, 0xf0, 0x11, 0x00


	//----- nvinfo : EIATTR_KPARAM_INFO
	.align		4
.L_21:
        /*0078*/ 	.byte	0x04, 0x17
        /*007a*/ 	.short	(.L_23 - .L_22)
.L_22:
        /*007c*/ 	.word	0x00000000
        /*0080*/ 	.short	0x0004
        /*0082*/ 	.short	0x0020
        /*0084*/ 	.byte	0x00, 0xf0, 0x11, 0x00


	//----- nvinfo : EIATTR_KPARAM_INFO
	.align		4
.L_23:
        /*0088*/ 	.byte	0x04, 0x17
        /*008a*/ 	.short	(.L_25 - .L_24)
.L_24:
        /*008c*/ 	.word	0x00000000
        /*0090*/ 	.short	0x0003
        /*0092*/ 	.short	0x0018
        /*0094*/ 	.byte	0x00, 0xf5, 0x21, 0x00


	//----- nvinfo : EIATTR_KPARAM_INFO
	.align		4
.L_25:
        /*0098*/ 	.byte	0x04, 0x17
        /*009a*/ 	.short	(.L_27 - .L_26)
.L_26:
        /*009c*/ 	.word	0x00000000
        /*00a0*/ 	.short	0x0002
        /*00a2*/ 	.short	0x0010
        /*00a4*/ 	.byte	0x00, 0xf5, 0x21, 0x00


	//----- nvinfo : EIATTR_KPARAM_INFO
	.align		4
.L_27:
        /*00a8*/ 	.byte	0x04, 0x17
        /*00aa*/ 	.short	(.L_29 - .L_28)
.L_28:
        /*00ac*/ 	.word	0x00000000
        /*00b0*/ 	.short	0x0001
        /*00b2*/ 	.short	0x0008
        /*00b4*/ 	.byte	0x00, 0xf5, 0x21, 0x00


	//----- nvinfo : EIATTR_KPARAM_INFO
	.align		4
.L_29:
        /*00b8*/ 	.byte	0x04, 0x17
        /*00ba*/ 	.short	(.L_31 - .L_30)
.L_30:
        /*00bc*/ 	.word	0x00000000
        /*00c0*/ 	.short	0x0000
        /*00c2*/ 	.short	0x0000
        /*00c4*/ 	.byte	0x00, 0xf5, 0x21, 0x00


	//----- nvinfo : EIATTR_SPARSE_MMA_MASK
	.align		4
.L_31:
        /*00c8*/ 	.byte	0x03, 0x50
        /*00ca*/ 	.short	0x0000


	//----- nvinfo : EIATTR_MAXREG_COUNT
	.align		4
        /*00cc*/ 	.byte	0x03, 0x1b
        /*00ce*/ 	.short	0x00ff


	//----- nvinfo : EIATTR_NUM_BARRIERS
	.align		4
        /*00d0*/ 	.byte	0x02, 0x4c
        /*00d2*/ 	.byte	0x01
	.zero		1


	//----- nvinfo : EIATTR_MERCURY_ISA_VERSION
	.align		4
        /*00d4*/ 	.byte	0x03, 0x5f
        /*00d6*/ 	.short	0x0101


	//----- nvinfo : EIATTR_VRC_CTA_INIT_COUNT
	.align		4
        /*00d8*/ 	.byte	0x02, 0x4a
	.zero		1
	.zero		1


	//----- nvinfo : EIATTR_EXIT_INSTR_OFFSETS
	.align		4
        /*00dc*/ 	.byte	0x04, 0x1c
        /*00de*/ 	.short	(.L_33 - .L_32)


	//   ....[0]....
.L_32:
        /*00e0*/ 	.word	0x00000250


	//   ....[1]....
        /*00e4*/ 	.word	0x00001730


	//----- nvinfo : EIATTR_CRS_STACK_SIZE
	.align		4
.L_33:
        /*00e8*/ 	.byte	0x04, 0x1e
        /*00ea*/ 	.short	(.L_35 - .L_34)
.L_34:
        /*00ec*/ 	.word	0x00000000


	//----- nvinfo : EIATTR_CBANK_PARAM_SIZE
	.align		4
.L_35:
        /*00f0*/ 	.byte	0x03, 0x19
        /*00f2*/ 	.short	0x0048


	//----- nvinfo : EIATTR_PARAM_CBANK
	.align		4
        /*00f4*/ 	.byte	0x04, 0x0a
        /*00f6*/ 	.short	(.L_37 - .L_36)
	.align		4
.L_36:
        /*00f8*/ 	.word	index@(.nv.constant0._Z15flash_attentionIfLi32EEvPT_S1_S1_S1_iiS1_S1_iiii)
        /*00fc*/ 	.short	0x0380
        /*00fe*/ 	.short	0x0048


	//----- nvinfo : EIATTR_SW_WAR
	.align		4
.L_37:
        /*0100*/ 	.byte	0x04, 0x36
        /*0102*/ 	.short	(.L_39 - .L_38)
.L_38:
        /*0104*/ 	.word	0x00000008
.L_39:


//--------------------- .nv.callgraph             --------------------------
	.section	.nv.callgraph,"",@"SHT_CUDA_CALLGRAPH"
	.align	4
	.sectionentsize	8
	.align		4
        /*0000*/ 	.word	0x00000000
	.align		4
        /*0004*/ 	.word	0xffffffff
	.align		4
        /*0008*/ 	.word	0x00000000
	.align		4
        /*000c*/ 	.word	0xfffffffe
	.align		4
        /*0010*/ 	.word	0x00000000
	.align		4
        /*0014*/ 	.word	0xfffffffd
	.align		4
        /*0018*/ 	.word	0x00000000
	.align		4
        /*001c*/ 	.word	0xfffffffc


//--------------------- .text._Z15flash_attentionIfLi32EEvPT_S1_S1_S1_iiS1_S1_iiii --------------------------
	.section	.text._Z15flash_attentionIfLi32EEvPT_S1_S1_S1_iiS1_S1_iiii,"ax",@progbits
	.align	128
        .global         _Z15flash_attentionIfLi32EEvPT_S1_S1_S1_iiS1_S1_iiii
        .type           _Z15flash_attentionIfLi32EEvPT_S1_S1_S1_iiS1_S1_iiii,@function
        .size           _Z15flash_attentionIfLi32EEvPT_S1_S1_S1_iiS1_S1_iiii,(.L_x_24 - _Z15flash_attentionIfLi32EEvPT_S1_S1_S1_iiS1_S1_iiii)
        .other          _Z15flash_attentionIfLi32EEvPT_S1_S1_S1_iiS1_S1_iiii,@"STO_CUDA_ENTRY STV_DEFAULT"
_Z15flash_attentionIfLi32EEvPT_S1_S1_S1_iiS1_S1_iiii:
.text._Z15flash_attentionIfLi32EEvPT_S1_S1_S1_iiS1_S1_iiii:
[----:B------:R-:W-:Y:S01]  /*0000*/  LDC R1, c[0x0][0x37c] ;  /* 0x0000df00ff017b82 */ /* 0x000fe20000000800 */
[----:B------:R-:W0:Y:S07]  /*0010*/  LDCU UR9, c[0x0][0x360] ;  /* 0x00006c00ff0977ac */ /* 0x000e2e0008000800 */
[----:B------:R-:W1:Y:S01]  /*0020*/  LDC R0, c[0x0][0x364] ;  /* 0x0000d900ff007b82 */ /* 0x000e620000000800 */
[----:B------:R-:W2:Y:S07]  /*0030*/  LDCU UR4, c[0x0][0x3c0] ;  /* 0x00007800ff0477ac */ /* 0x000eae0008000800 */
[----:B------:R-:W3:Y:S01]  /*0040*/  LDC R9, c[0x0][0x3a4] ;  /* 0x0000e900ff097b82 */ /* 0x000ee20000000800 */
[----:B0-----:R-:W0:Y:S01]  /*0050*/  I2F.U32.RP R6, UR9 ;  /* 0x0000000900067d06 */ /* 0x001e220008209000 */
[----:B------:R-:W-:-:S02]  /*0060*/  ISETP.NE.U32.AND P2, PT, RZ, UR9, PT ;  /* 0x00000009ff007c0c */ /* 0x000fc4000bf45070 */
[----:B-1----:R-:W-:-:S05]  /*0070*/  ISETP.NE.U32.AND P5, PT, R0, RZ, PT ;  /* 0x000000ff0000720c */ /* 0x002fca0003fa5070 */
[----:B------:R-:W1:Y:S08]  /*0080*/  I2F.U32.RP R7, R0 ;  /* 0x0000000000077306 */ /* 0x000e700000209000 */
[----:B0-----:R-:W0:Y:S08]  /*0090*/  MUFU.RCP R6, R6 ;  /* 0x0000000600067308 */ /* 0x001e300000001000 */
[----:B-1----:R-:W1:Y:S01]  /*00a0*/  MUFU.RCP R7, R7 ;  /* 0x0000000700077308 */ /* 0x002e620000001000 */
[----:B0-----:R-:W-:-:S02]  /*00b0*/  IADD3 R2, PT, PT, R6, 0xffffffe, RZ ;  /* 0x0ffffffe06027810 */ /* 0x001fc40007ffe0ff */
[----:B------:R-:W0:Y:S05]  /*00c0*/  LDC R6, c[0x0][0x3b8] ;  /* 0x0000ee00ff067b82 */ /* 0x000e2a0000000800 */
[----:B------:R4:W5:Y:S01]  /*00d0*/  F2I.FTZ.U32.TRUNC.NTZ R3, R2 ;  /* 0x0000000200037305 */ /* 0x000962000021f000 */
[----:B-1----:R-:W-:-:S07]  /*00e0*/  VIADD R4, R7, 0xffffffe ;  /* 0x0ffffffe07047836 */ /* 0x002fce0000000000 */
[----:B------:R1:W2:Y:S01]  /*00f0*/  F2I.FTZ.U32.TRUNC.NTZ R5, R4 ;  /* 0x0000000400057305 */ /* 0x0002a2000021f000 */
[----:B----4-:R-:W-:Y:S01]  /*0100*/  HFMA2 R2, -RZ, RZ, 0, 0 ;  /* 0x00000000ff027431 */ /* 0x010fe200000001ff */
[----:B-----5:R-:W-:Y:S01]  /*0110*/  IADD3 R8, PT, PT, RZ, -R3, RZ ;  /* 0x80000003ff087210 */ /* 0x020fe20007ffe0ff */
[----:B-1----:R-:W-:-:S04]  /*0120*/  IMAD.MOV.U32 R4, RZ, RZ, RZ ;  /* 0x000000ffff047224 */ /* 0x002fc800078e00ff */
[----:B------:R-:W-:Y:S01]  /*0130*/  IMAD R7, R8, UR9, RZ ;  /* 0x0000000908077c24 */ /* 0x000fe2000f8e02ff */
[----:B0-----:R-:W-:Y:S01]  /*0140*/  ISETP.GE.AND P6, PT, R6, 0x1, PT ;  /* 0x000000010600780c */ /* 0x001fe20003fc6270 */
[----:B--2---:R-:W-:Y:S02]  /*0150*/  IMAD.MOV R11, RZ, RZ, -R5 ;  /* 0x000000ffff0b7224 */ /* 0x004fe400078e0a05 */
[----:B------:R-:W-:-:S04]  /*0160*/  IMAD.HI.U32 R2, R3, R7, R2 ;  /* 0x0000000703027227 */ /* 0x000fc800078e0002 */
[----:B------:R-:W-:Y:S02]  /*0170*/  IMAD R11, R11, R0, RZ ;  /* 0x000000000b0b7224 */ /* 0x000fe400078e02ff */
[----:B---3--:R-:W-:-:S04]  /*0180*/  IMAD.HI.U32 R2, R2, R9, RZ ;  /* 0x0000000902027227 */ /* 0x008fc800078e00ff */
[----:B------:R-:W-:Y:S01]  /*0190*/  IMAD.HI.U32 R3, R5, R11, R4 ;  /* 0x0000000b05037227 */ /* 0x000fe200078e0004 */
[----:B------:R-:W-:-:S05]  /*01a0*/  IADD3 R4, PT, PT, -R2, RZ, RZ ;  /* 0x000000ff02047210 */ /* 0x000fca0007ffe1ff */
[----:B------:R-:W-:-:S04]  /*01b0*/  IMAD.HI.U32 R3, R3, UR4, RZ ;  /* 0x0000000403037c27 */ /* 0x000fc8000f8e00ff */
[----:B------:R-:W-:Y:S01]  /*01c0*/  IMAD R4, R4, UR9, R9 ;  /* 0x0000000904047c24 */ /* 0x000fe2000f8e0209 */
[----:B------:R-:W-:-:S04]  /*01d0*/  IADD3 R5, PT, PT, -R3, RZ, RZ ;  /* 0x000000ff03057210 */ /* 0x000fc80007ffe1ff */
[----:B------:R-:W-:Y:S01]  /*01e0*/  ISETP.GE.U32.AND P0, PT, R4, UR9, PT ;  /* 0x0000000904007c0c */ /* 0x000fe2000bf06070 */
[----:B------:R-:W-:-:S05]  /*01f0*/  IMAD R5, R0, R5, UR4 ;  /* 0x0000000400057e24 */ /* 0x000fca000f8e0205 */
[----:B------:R-:W-:-:S07]  /*0200*/  ISETP.GE.U32.AND P3, PT, R5, R0, PT ;  /* 0x000000000500720c */ /* 0x000fce0003f66070 */
[----:B------:R-:W-:-:S05]  /*0210*/  @P0 VIADD R4, R4, -UR9 ;  /* 0x8000000904040c36 */ /* 0x000fca0008000000 */
[----:B------:R-:W-:Y:S02]  /*0220*/  ISETP.GE.U32.AND P1, PT, R4, UR9, PT ;  /* 0x0000000904007c0c */ /* 0x000fe4000bf26070 */
[----:B------:R-:W-:-:S04]  /*0230*/  @P3 IADD3 R5, PT, PT, R5, -R0, RZ ;  /* 0x8000000005053210 */ /* 0x000fc80007ffe0ff */
[----:B------:R-:W-:Y:S01]  /*0240*/  ISETP.GE.U32.AND P4, PT, R5, R0, PT ;  /* 0x000000000500720c */ /* 0x000fe20003f86070 */
[----:B------:R-:W-:-:S12]  /*0250*/  @!P6 EXIT ;  /* 0x000000000000e94d */ /* 0x000fd80003800000 */
[----:B------:R-:W-:Y:S01]  /*0260*/  @P3 IADD3 R3, PT, PT, R3, 0x1, RZ ;  /* 0x0000000103033810 */ /* 0x000fe20007ffe0ff */
[----:B------:R-:W-:Y:S01]  /*0270*/  @P0 VIADD R2, R2, 0x1 ;  /* 0x0000000102020836 */ /* 0x000fe20000000000 */
[----:B------:R-:W0:Y:S01]  /*0280*/  LDCU.64 UR10, c[0x0][0x358] ;  /* 0x00006b00ff0a77ac */ /* 0x000e220008000a00 */
[----:B------:R-:W-:Y:S01]  /*0290*/  IMAD R4, R0, R9, RZ ;  /* 0x0000000900047224 */ /* 0x000fe200078e02ff */
[----:B------:R-:W-:Y:S02]  /*02a0*/  @P4 IADD3 R3, PT, PT, R3, 0x1, RZ ;  /* 0x0000000103034810 */ /* 0x000fe40007ffe0ff */
[----:B------:R-:W-:Y:S02]  /*02b0*/  @!P5 LOP3.LUT R3, RZ, R0, RZ, 0x33, !PT ;  /* 0x00000000ff03d212 */ /* 0x000fe400078e33ff */
[----:B------:R-:W-:Y:S02]  /*02c0*/  @P1 IADD3 R2, PT, PT, R2, 0x1, RZ ;  /* 0x0000000102021810 */ /* 0x000fe40007ffe0ff */
[----:B------:R-:W-:-:S02]  /*02d0*/  @!P2 LOP3.LUT R2, RZ, UR9, RZ, 0x33, !PT ;  /* 0x00000009ff02ac12 */ /* 0x000fc4000f8e33ff */
[C---:B------:R-:W-:Y:S02]  /*02e0*/  LOP3.LUT R5, R3.reuse, 0x3, RZ, 0xc0, !PT ;  /* 0x0000000303057812 */ /* 0x040fe400078ec0ff */
[----:B------:R-:W-:Y:S02]  /*02f0*/  LOP3.LUT R6, R3, 0x7ffffffc, RZ, 0xc0, !PT ;  /* 0x7ffffffc03067812 */ /* 0x000fe400078ec0ff */
[----:B------:R-:W-:Y:S01]  /*0300*/  R2UR UR8, R4 ;  /* 0x00000000040872ca */ /* 0x000fe200000e0000 */
[----:B------:R-:W-:Y:S01]  /*0310*/  IMAD R4, R9, UR4, RZ ;  /* 0x0000000409047c24 */ /* 0x000fe2000f8e02ff */
[----:B------:R-:W-:-:S13]  /*0320*/  UMOV UR4, URZ ;  /* 0x000000ff00047c82 */ /* 0x000fda0008000000 */
.L_x_22:
[----:B------:R-:W-:-:S13]  /*0330*/  ISETP.GE.AND P0, PT, R2, 0x1, PT ;  /* 0x000000010200780c */ /* 0x000fda0003f06270 */
[----:B01234-:R-:W-:Y:S05]  /*0340*/  @!P0 BRA `(.L_x_0) ;  /* 0x0000000800e88947 */ /* 0x01ffea0003800000 */
[----:B------:R-:W-:-:S05]  /*0350*/  UMOV UR5, URZ ;  /* 0x000000ff00057c82 */ /* 0x000fca0008000000 */
.L_x_9:
[----:B------:R-:W-:-:S13]  /*0360*/  ISETP.GE.AND P0, PT, R3, 0x1, PT ;  /* 0x000000010300780c */ /* 0x000fda0003f06270 */
[----:B01-34-:R-:W-:Y:S05]  /*0370*/  @!P0 BRA `(.L_x_1) ;  /* 0x0000000800d08947 */ /* 0x01bfea0003800000 */
[----:B------:R-:W1:Y:S01]  /*0380*/  S2R R17, SR_TID.X ;  /* 0x0000000000117919 */ /* 0x000e620000002100 */
[----:B------:R-:W-:Y:S01]  /*0390*/  ISETP.GE.U32.AND P0, PT, R3, 0x4, PT ;  /* 0x000000040300780c */ /* 0x000fe20003f06070 */
[----:B------:R-:W-:Y:S01]  /*03a0*/  UIMAD UR12, UR9, UR5, URZ ;  /* 0x00000005090c72a4 */ /* 0x000fe2000f8e02ff */
[----:B------:R-:W-:-:S11]  /*03b0*/  IMAD.MOV.U32 R7, RZ, RZ, RZ ;  /* 0x000000ffff077224 */ /* 0x000fd600078e00ff */
[----:B------:R-:W-:Y:S05]  /*03c0*/  @!P0 BRA `(.L_x_2) ;  /* 0x0000000400748947 */ /* 0x000fea0003800000 */
[----:B------:R-:W2:Y:S01]  /*03d0*/  S2R R10, SR_TID.Y ;  /* 0x00000000000a7919 */ /* 0x000ea20000002200 */
[----:B------:R-:W3:Y:S01]  /*03e0*/  LDC R22, c[0x0][0x3c0] ;  /* 0x0000f000ff167b82 */ /* 0x000ee20000000800 */
[----:B------:R-:W4:Y:S01]  /*03f0*/  LDCU UR13, c[0x0][0x3a4] ;  /* 0x00007480ff0d77ac */ /* 0x000f220008000800 */
[----:B------:R-:W-:Y:S01]  /*0400*/  UIMAD UR6, UR9, UR5, URZ ;  /* 0x00000005090672a4 */ /* 0x000fe2000f8e02ff */
[----:B------:R-:W0:Y:S05]  /*0410*/  LDCU UR14, c[0x0][0x3c0] ;  /* 0x00007800ff0e77ac */ /* 0x000e2a0008000800 */
[----:B------:R-:W5:Y:S01]  /*0420*/  S2UR UR7, SR_CgaCtaId ;  /* 0x00000000000779c3 */ /* 0x000f620000008800 */
[----:B-1----:R-:W-:Y:S01]  /*0430*/  IADD3 R6, PT, PT, R17, UR6, RZ ;  /* 0x0000000611067c10 */ /* 0x002fe2000fffe0ff */
[----:B------:R-:W-:-:S03]  /*0440*/  UMOV UR6, 0x400 ;  /* 0x0000040000067882 */ /* 0x000fc60000000000 */
[----:B----4-:R-:W-:Y:S02]  /*0450*/  ISETP.GE.AND P3, PT, R6, UR13, PT ;  /* 0x0000000d06007c0c */ /* 0x010fe4000bf66270 */
[----:B------:R-:W-:-:S04]  /*0460*/  LOP3.LUT R6, R3, 0x7ffffffc, RZ, 0xc0, !PT ;  /* 0x7ffffffc03067812 */ /* 0x000fc800078ec0ff */
[----:B------:R-:W-:Y:S02]  /*0470*/  IADD3 R23, PT, PT, -R6, RZ, RZ ;  /* 0x000000ff06177210 */ /* 0x000fe40007ffe1ff */
[----:B--2---:R-:W-:Y:S01]  /*0480*/  IADD3 R7, PT, PT, R10, R0, RZ ;  /* 0x000000000a077210 */ /* 0x004fe20007ffe0ff */
[--C-:B------:R-:W-:Y:S01]  /*0490*/  IMAD R8, R0, 0x2, R10.reuse ;  /* 0x0000000200087824 */ /* 0x100fe200078e020a */
[----:B-----5:R-:W-:Y:S01]  /*04a0*/  ULEA UR6, UR7, UR6, 0x18 ;  /* 0x0000000607067291 */ /* 0x020fe2000f8ec0ff */
[--C-:B---3--:R-:W-:Y:S02]  /*04b0*/  IMAD R14, R22, UR4, R10.reuse ;  /* 0x00000004160e7c24 */ /* 0x108fe4000f8e020a */
[----:B------:R-:W-:Y:S02]  /*04c0*/  IMAD R9, R0, 0x3, R10 ;  /* 0x0000000300097824 */ /* 0x000fe400078e020a */
[--C-:B------:R-:W-:Y:S02]  /*04d0*/  IMAD R16, R10, UR13, R17.reuse ;  /* 0x0000000d0a107c24 */ /* 0x100fe4000f8e0211 */
[----:B------:R-:W-:-:S02]  /*04e0*/  IMAD R12, R8, UR13, R17 ;  /* 0x0000000d080c7c24 */ /* 0x000fc4000f8e0211 */
[----:B------:R-:W-:Y:S01]  /*04f0*/  IMAD R13, R22, UR4, R7 ;  /* 0x00000004160d7c24 */ /* 0x000fe2000f8e0207 */
[----:B------:R-:W-:Y:S01]  /*0500*/  IADD3 R16, PT, PT, R16, UR12, RZ ;  /* 0x0000000c10107c10 */ /* 0x000fe2000fffe0ff */
[----:B------:R-:W-:Y:S01]  /*0510*/  IMAD R21, R22, UR4, R8 ;  /* 0x0000000416157c24 */ /* 0x000fe2000f8e0208 */
[----:B------:R-:W-:Y:S01]  /*0520*/  IADD3 R19, PT, PT, R12, UR12, RZ ;  /* 0x0000000c0c137c10 */ /* 0x000fe2000fffe0ff */
[--C-:B------:R-:W-:Y:S02]  /*0530*/  IMAD R15, R14, UR13, R17.reuse ;  /* 0x0000000d0e0f7c24 */ /* 0x100fe4000f8e0211 */
[----:B------:R-:W-:Y:S02]  /*0540*/  IMAD R11, R7, UR13, R17 ;  /* 0x0000000d070b7c24 */ /* 0x000fe4000f8e0211 */
[----:B------:R-:W-:Y:S02]  /*0550*/  IMAD R22, R22, UR4, R9 ;  /* 0x0000000416167c24 */ /* 0x000fe4000f8e0209 */
[----:B------:R-:W-:-:S02]  /*0560*/  IMAD R14, R9, UR13, R17 ;  /* 0x0000000d090e7c24 */ /* 0x000fc4000f8e0211 */
[--C-:B------:R-:W-:Y:S02]  /*0570*/  IMAD R13, R13, UR13, R17.reuse ;  /* 0x0000000d0d0d7c24 */ /* 0x100fe4000f8e0211 */
[--C-:B------:R-:W-:Y:S01]  /*0580*/  IMAD R22, R22, UR13, R17.reuse ;  /* 0x0000000d16167c24 */ /* 0x100fe2000f8e0211 */
[----:B------:R-:W-:Y:S01]  /*0590*/  IADD3 R14, PT, PT, R14, UR12, RZ ;  /* 0x0000000c0e0e7c10 */ /* 0x000fe2000fffe0ff */
[----:B------:R-:W-:Y:S01]  /*05a0*/  VIADD R18, R11, UR12 ;  /* 0x0000000c0b127c36 */ /* 0x000fe20008000000 */
[----:B------:R-:W-:Y:S01]  /*05b0*/  IADD3 R11, PT, PT, R15, UR12, RZ ;  /* 0x0000000c0f0b7c10 */ /* 0x000fe2000fffe0ff */
[----:B------:R-:W-:Y:S01]  /*05c0*/  IMAD R21, R21, UR13, R17 ;  /* 0x0000000d15157c24 */ /* 0x000fe2000f8e0211 */
[----:B------:R-:W-:Y:S01]  /*05d0*/  SHF.L.U32 R20, R14, 0x2, RZ ;  /* 0x000000020e147819 */ /* 0x000fe200000006ff */
[----:B------:R-:W-:Y:S01]  /*05e0*/  IMAD.SHL.U32 R12, R16, 0x4, RZ ;  /* 0x00000004100c7824 */ /* 0x000fe200078e00ff */
[----:B------:R-:W-:Y:S01]  /*05f0*/  SHF.L.U32 R18, R18, 0x2, RZ ;  /* 0x0000000212127819 */ /* 0x000fe200000006ff */
[----:B------:R-:W-:Y:S01]  /*0600*/  IMAD.SHL.U32 R19, R19, 0x4, RZ ;  /* 0x0000000413137824 */ /* 0x000fe200078e00ff */
[----:B------:R-:W-:Y:S01]  /*0610*/  IADD3 R13, PT, PT, R13, UR12, RZ ;  /* 0x0000000c0d0d7c10 */ /* 0x000fe2000fffe0ff */
[----:B------:R-:W-:Y:S01]  /*0620*/  VIADD R21, R21, UR12 ;  /* 0x0000000c15157c36 */ /* 0x000fe20008000000 */
[----:B0-----:R-:W-:-:S07]  /*0630*/  IADD3 R22, PT, PT, R22, UR12, RZ ;  /* 0x0000000c16167c10 */ /* 0x001fce000fffe0ff */
.L_x_3:
[----:B------:R-:W-:-:S13]  /*0640*/  ISETP.GE.OR P0, PT, R10, UR14, P3 ;  /* 0x0000000e0a007c0c */ /* 0x000fda0009f06670 */
[----:B------:R-:W0:Y:S08]  /*0650*/  @!P0 LDC.64 R16, c[0x0][0x388] ;  /* 0x0000e200ff108b82 */ /* 0x000e300000000a00 */
[----:B------:R-:W1:Y:S01]  /*0660*/  @!P0 LDC.64 R14, c[0x0][0x390] ;  /* 0x0000e400ff0e8b82 */ /* 0x000e620000000a00 */
[----:B0-----:R-:W-:-:S06]  /*0670*/  @!P0 IMAD.WIDE R16, R11, 0x4, R16 ;  /* 0x000000040b108825 */ /* 0x001fcc00078e0210 */
[----:B------:R-:W2:Y:S01]  /*0680*/  @!P0 LDG.E R17, desc[UR10][R16.64] ;  /* 0x0000000a10118981 */ /* 0x000ea2000c1e1900 */
[----:B-1----:R-:W-:-:S06]  /*0690*/  @!P0 IMAD.WIDE R28, R11, 0x4, R14 ;  /* 0x000000040b1c8825 */ /* 0x002fcc00078e020e */
[----:B------:R0:W3:Y:S01]  /*06a0*/  @!P0 LDG.E R28, desc[UR10][R28.64] ;  /* 0x0000000a1c1c8981 */ /* 0x0000e2000c1e1900 */
[----:B------:R-:W-:Y:S02]  /*06b0*/  ISETP.GE.OR P1, PT, R7, UR14, P3 ;  /* 0x0000000e07007c0c */ /* 0x000fe40009f26670 */
[----:B------:R-:W-:-:S11]  /*06c0*/  ISETP.GE.OR P2, PT, R8, UR14, P3 ;  /* 0x0000000e08007c0c */ /* 0x000fd60009f46670 */
[----:B------:R-:W1:Y:S08]  /*06d0*/  @!P1 LDC.64 R24, c[0x0][0x388] ;  /* 0x0000e200ff189b82 */ /* 0x000e700000000a00 */
[----:B------:R-:W4:Y:S01]  /*06e0*/  @!P2 LDC.64 R14, c[0x0][0x388] ;  /* 0x0000e200ff0eab82 */ /* 0x000f220000000a00 */
[----:B0-----:R-:W-:-:S07]  /*06f0*/  @!P0 LEA R29, R4, R12, 0x2 ;  /* 0x0000000c041d8211 */ /* 0x001fce00078e10ff */
[----:B------:R-:W0:Y:S01]  /*0700*/  @!P1 LDC.64 R26, c[0x0][0x390] ;  /* 0x0000e400ff1a9b82 */ /* 0x000e220000000a00 */
[----:B-1----:R-:W-:-:S06]  /*0710*/  @!P1 IMAD.WIDE R24, R13, 0x4, R24 ;  /* 0x000000040d189825 */ /* 0x002fcc00078e0218 */
[----:B------:R-:W5:Y:S01]  /*0720*/  @!P1 LDG.E R24, desc[UR10][R24.64] ;  /* 0x0000000a18189981 */ /* 0x000f62000c1e1900 */
[----:B----4-:R-:W-:-:S05]  /*0730*/  @!P2 IMAD.WIDE R14, R21, 0x4, R14 ;  /* 0x00000004150ea825 */ /* 0x010fca00078e020e */
[----:B------:R1:W4:Y:S01]  /*0740*/  @!P2 LDG.E R25, desc[UR10][R14.64] ;  /* 0x0000000a0e19a981 */ /* 0x000322000c1e1900 */
[----:B0-----:R-:W-:-:S06]  /*0750*/  @!P1 IMAD.WIDE R26, R13, 0x4, R26 ;  /* 0x000000040d1a9825 */ /* 0x001fcc00078e021a */
[----:B------:R-:W4:Y:S04]  /*0760*/  @!P1 LDG.E R26, desc[UR10][R26.64] ;  /* 0x0000000a1a1a9981 */ /* 0x000f28000c1e1900 */
[----:B--2---:R0:W-:Y:S04]  /*0770*/  @!P0 STS [R12+UR6], R17 ;  /* 0x000000110c008988 */ /* 0x0041e80008000806 */
[----:B---3--:R2:W-:Y:S01]  /*0780*/  @!P0 STS [R29+UR6], R28 ;  /* 0x0000001c1d008988 */ /* 0x0085e20008000806 */
[----:B------:R-:W-:Y:S01]  /*0790*/  ISETP.GE.OR P0, PT, R9, UR14, P3 ;  /* 0x0000000e09007c0c */ /* 0x000fe20009f06670 */
[----:B0-----:R-:W0:-:S12]  /*07a0*/  @!P2 LDC.64 R16, c[0x0][0x390] ;  /* 0x0000e400ff10ab82 */ /* 0x001e180000000a00 */
[----:B-1----:R-:W1:Y:S02]  /*07b0*/  @!P0 LDC.64 R14, c[0x0][0x388] ;  /* 0x0000e200ff0e8b82 */ /* 0x002e640000000a00 */
[----:B-1----:R-:W-:-:S05]  /*07c0*/  @!P0 IMAD.WIDE R14, R22, 0x4, R14 ;  /* 0x00000004160e8825 */ /* 0x002fca00078e020e */
[----:B--2---:R1:W2:Y:S02]  /*07d0*/  @!P0 LDG.E R29, desc[UR10][R14.64] ;  /* 0x0000000a0e1d8981 */ /* 0x0042a4000c1e1900 */
[----:B-1----:R-:W1:Y:S01]  /*07e0*/  @!P0 LDC.64 R14, c[0x0][0x390] ;  /* 0x0000e400ff0e8b82 */ /* 0x002e620000000a00 */
[----:B0-----:R-:W-:-:S06]  /*07f0*/  @!P2 IMAD.WIDE R16, R21, 0x4, R16 ;  /* 0x000000041510a825 */ /* 0x001fcc00078e0210 */
[----:B------:R-:W3:Y:S01]  /*0800*/  @!P2 LDG.E R16, desc[UR10][R16.64] ;  /* 0x0000000a1010a981 */ /* 0x000ee2000c1e1900 */
[----:B-1----:R-:W-:-:S05]  /*0810*/  @!P0 IMAD.WIDE R14, R22, 0x4, R14 ;  /* 0x00000004160e8825 */ /* 0x002fca00078e020e */
[----:B------:R0:W2:Y:S01]  /*0820*/  @!P0 LDG.E R17, desc[UR10][R14.64] ;  /* 0x0000000a0e118981 */ /* 0x0000a2000c1e1900 */
[C---:B------:R-:W-:Y:S01]  /*0830*/  @!P1 IMAD R27, R4.reuse, 0x4, R18 ;  /* 0x00000004041b9824 */ /* 0x040fe200078e0212 */
[----:B------:R-:W-:Y:S02]  /*0840*/  @!P2 LEA R28, R4, R19, 0x2 ;  /* 0x00000013041ca211 */ /* 0x000fe400078e10ff */
[----:B-----5:R1:W-:Y:S01]  /*0850*/  @!P1 STS [R18+UR6], R24 ;  /* 0x0000001812009988 */ /* 0x0203e20008000806 */
[----:B------:R-:W-:-:S03]  /*0860*/  VIADD R23, R23, 0x4 ;  /* 0x0000000417177836 */ /* 0x000fc60000000000 */
[----:B----4-:R4:W-:Y:S04]  /*0870*/  @!P1 STS [R27+UR6], R26 ;  /* 0x0000001a1b009988 */ /* 0x0109e80008000806 */
[----:B------:R4:W-:Y:S01]  /*0880*/  @!P2 STS [R19+UR6], R25 ;  /* 0x000000191300a988 */ /* 0x0009e20008000806 */
[----:B-1----:R-:W-:Y:S02]  /*0890*/  @!P0 LEA R24, R4, R20, 0x2 ;  /* 0x0000001404188211 */ /* 0x002fe400078e10ff */
[----:B0-----:R-:W-:Y:S01]  /*08a0*/  MOV R14, UR8 ;  /* 0x00000008000e7c02 */ /* 0x001fe20008000f00 */
[C---:B------:R-:W-:Y:S01]  /*08b0*/  IMAD R7, R0.reuse, 0x4, R7 ;  /* 0x0000000400077824 */ /* 0x040fe200078e0207 */
[C---:B------:R-:W-:Y:S01]  /*08c0*/  LEA R8, R0.reuse, R8, 0x2 ;  /* 0x0000000800087211 */ /* 0x040fe200078e10ff */
[----:B------:R-:W-:Y:S01]  /*08d0*/  IMAD R10, R0, 0x4, R10 ;  /* 0x00000004000a7824 */ /* 0x000fe200078e020a */
[C---:B------:R-:W-:Y:S01]  /*08e0*/  LEA R11, R14.reuse, R11, 0x2 ;  /* 0x0000000b0e0b7211 */ /* 0x040fe200078e10ff */
[C---:B------:R-:W-:Y:S01]  /*08f0*/  IMAD R13, R14.reuse, 0x4, R13 ;  /* 0x000000040e0d7824 */ /* 0x040fe200078e020d */
[----:B------:R-:W-:-:S02]  /*0900*/  LEA R21, R14, R21, 0x2 ;  /* 0x000000150e157211 */ /* 0x000fc400078e10ff */
[----:B------:R-:W-:Y:S02]  /*0910*/  LEA R22, R14, R22, 0x2 ;  /* 0x000000160e167211 */ /* 0x000fe400078e10ff */
[----:B------:R-:W-:Y:S01]  /*0920*/  LEA R9, R0, R9, 0x2 ;  /* 0x0000000900097211 */ /* 0x000fe200078e10ff */
[----:B---3--:R4:W-:Y:S04]  /*0930*/  @!P2 STS [R28+UR6], R16 ;  /* 0x000000101c00a988 */ /* 0x0089e80008000806 */
[----:B--2---:R4:W-:Y:S04]  /*0940*/  @!P0 STS [R20+UR6], R29 ;  /* 0x0000001d14008988 */ /* 0x0049e80008000806 */
[----:B------:R4:W-:Y:S01]  /*0950*/  @!P0 STS [R24+UR6], R17 ;  /* 0x0000001118008988 */ /* 0x0009e20008000806 */
[----:B------:R-:W-:Y:S01]  /*0960*/  ISETP.NE.AND P0, PT, R23, RZ, PT ;  /* 0x000000ff1700720c */ /* 0x000fe20003f05270 */
[----:B------:R-:W-:-:S12]  /*0970*/  ULEA UR6, UR8, UR6, 0x4 ;  /* 0x0000000608067291 */ /* 0x000fd8000f8e20ff */
[----:B----4-:R-:W-:Y:S05]  /*0980*/  @P0 BRA `(.L_x_3) ;  /* 0xfffffffc002c0947 */ /* 0x010fea000383ffff */
[----:B------:R-:W-:-:S07]  /*0990*/  MOV R7, R6 ;  /* 0x0000000600077202 */ /* 0x000fce0000000f00 */
.L_x_2:
[----:B------:R-:W-:-:S13]  /*09a0*/  ISETP.NE.AND P0, PT, R5, RZ, PT ;  /* 0x000000ff0500720c */ /* 0x000fda0003f05270 */
[----:B------:R-:W-:Y:S05]  /*09b0*/  @!P0 BRA `(.L_x_1) ;  /* 0x0000000400408947 */ /* 0x000fea0003800000 */
[----:B------:R-:W2:Y:S01]  /*09c0*/  S2R R16, SR_TID.Y ;  /* 0x0000000000107919 */ /* 0x000ea20000002200 */
[----:B------:R-:W3:Y:S01]  /*09d0*/  LDC R9, c[0x0][0x3c0] ;  /* 0x0000f000ff097b82 */ /* 0x000ee20000000800 */
[----:B------:R-:W4:Y:S01]  /*09e0*/  LDCU UR12, c[0x0][0x3a4] ;  /* 0x00007480ff0c77ac */ /* 0x000f220008000800 */
[----:B------:R-:W-:Y:S01]  /*09f0*/  BSSY.RECONVERGENT B0, `(.L_x_4) ;  /* 0x000001d000007945 */ /* 0x000fe20003800200 */
[----:B------:R-:W5:Y:S01]  /*0a00*/  S2R R8, SR_TID.X ;  /* 0x0000000000087919 */ /* 0x000f620000002100 */
[----:B------:R-:W-:Y:S01]  /*0a10*/  ISETP.NE.AND P1, PT, R5, 0x1, PT ;  /* 0x000000010500780c */ /* 0x000fe20003f25270 */
[----:B------:R-:W-:Y:S01]  /*0a20*/  UIMAD UR6, UR9, UR5, URZ ;  /* 0x00000005090672a4 */ /* 0x000fe2000f8e02ff */
[----:B------:R-:W0:Y:S01]  /*0a30*/  S2R R11, SR_CgaCtaId ;  /* 0x00000000000b7919 */ /* 0x000e220000008800 */
[----:B--2---:R-:W-:-:S04]  /*0a40*/  IMAD R16, R0, R7, R16 ;  /* 0x0000000700107224 */ /* 0x004fc800078e0210 */
[----:B-----5:R-:W-:Y:S02]  /*0a50*/  IADD3 R7, PT, PT, R8, UR6, RZ ;  /* 0x0000000608077c10 */ /* 0x020fe4000fffe0ff */
[----:B---3--:R-:W-:Y:S02]  /*0a60*/  ISETP.GE.AND P0, PT, R16, R9, PT ;  /* 0x000000091000720c */ /* 0x008fe40003f06270 */
[----:B------:R-:W-:Y:S02]  /*0a70*/  MOV R8, 0x400 ;  /* 0x0000040000087802 */ /* 0x000fe40000000f00 */
[----:B----4-:R-:W-:Y:S02]  /*0a80*/  ISETP.GE.OR P0, PT, R7, UR12, P0 ;  /* 0x0000000c07007c0c */ /* 0x010fe40008706670 */
[----:B0-----:R-:W-:-:S05]  /*0a90*/  LEA R11, R11, R8, 0x18 ;  /* 0x000000080b0b7211 */ /* 0x001fca00078ec0ff */
[----:B------:R-:W-:-:S06]  /*0aa0*/  IMAD R8, R4, 0x4, R11 ;  /* 0x0000000404087824 */ /* 0x000fcc00078e020b */
[----:B------:R-:W-:Y:S05]  /*0ab0*/  @P0 BRA `(.L_x_5) ;  /* 0x0000000000400947 */ /* 0x000fea0003800000 */
[----:B------:R-:W0:Y:S01]  /*0ac0*/  LDC.64 R12, c[0x0][0x388] ;  /* 0x0000e200ff0c7b82 */ /* 0x000e220000000a00 */
[----:B------:R-:W-:-:S04]  /*0ad0*/  IMAD R14, R9, UR4, R16 ;  /* 0x00000004090e7c24 */ /* 0x000fc8000f8e0210 */
[----:B------:R-:W-:-:S03]  /*0ae0*/  IMAD R15, R14, UR12, R7 ;  /* 0x0000000c0e0f7c24 */ /* 0x000fc6000f8e0207 */
[----:B------:R-:W2:Y:S01]  /*0af0*/  LDC.64 R10, c[0x0][0x390] ;  /* 0x0000e400ff0a7b82 */ /* 0x000ea20000000a00 */
[----:B0-----:R-:W-:-:S06]  /*0b00*/  IMAD.WIDE R12, R15, 0x4, R12 ;  /* 0x000000040f0c7825 */ /* 0x001fcc00078e020c */
[----:B------:R-:W3:Y:S01]  /*0b10*/  LDG.E R12, desc[UR10][R12.64] ;  /* 0x0000000a0c0c7981 */ /* 0x000ee2000c1e1900 */
[----:B--2---:R-:W-:-:S06]  /*0b20*/  IMAD.WIDE R10, R15, 0x4, R10 ;  /* 0x000000040f0a7825 */ /* 0x004fcc00078e020a */
[----:B------:R-:W2:Y:S01]  /*0b30*/  LDG.E R10, desc[UR10][R10.64] ;  /* 0x0000000a0a0a7981 */ /* 0x000ea2000c1e1900 */
[----:B------:R-:W0:Y:S01]  /*0b40*/  S2UR UR7, SR_CgaCtaId ;  /* 0x00000000000779c3 */ /* 0x000e220000008800 */
[----:B------:R-:W-:Y:S01]  /*0b50*/  UMOV UR6, 0x400 ;  /* 0x0000040000067882 */ /* 0x000fe20000000000 */
[----:B------:R-:W-:Y:S01]  /*0b60*/  IMAD R15, R16, UR12, R7 ;  /* 0x0000000c100f7c24 */ /* 0x000fe2000f8e0207 */
[----:B0-----:R-:W-:-:S06]  /*0b70*/  ULEA UR6, UR7, UR6, 0x18 ;  /* 0x0000000607067291 */ /* 0x001fcc000f8ec0ff */
[C---:B-1----:R-:W-:Y:S02]  /*0b80*/  LEA R17, R15.reuse, UR6, 0x2 ;  /* 0x000000060f117c11 */ /* 0x042fe4000f8e10ff */
[----:B------:R-:W-:-:S03]  /*0b90*/  LEA R15, R15, R8, 0x2 ;  /* 0x000000080f0f7211 */ /* 0x000fc600078e10ff */
[----:B---3--:R0:W-:Y:S04]  /*0ba0*/  STS [R17], R12 ;  /* 0x0000000c11007388 */ /* 0x0081e80000000800 */
[----:B--2---:R0:W-:Y:S02]  /*0bb0*/  STS [R15], R10 ;  /* 0x0000000a0f007388 */ /* 0x0041e40000000800 */
.L_x_5:
[----:B------:R-:W-:Y:S05]  /*0bc0*/  BSYNC.RECONVERGENT B0 ;  /* 0x0000000000007941 */ /* 0x000fea0003800200 */
.L_x_4:
[----:B------:R-:W-:Y:S05]  /*0bd0*/  @!P1 BRA `(.L_x_1) ;  /* 0x0000000000b89947 */ /* 0x000fea0003800000 */
[----:B------:R-:W-:Y:S01]  /*0be0*/  IADD3 R16, PT, PT, R16, R0, RZ ;  /* 0x0000000010107210 */ /* 0x000fe20007ffe0ff */
[----:B------:R-:W-:Y:S01]  /*0bf0*/  BSSY.RECONVERGENT B0, `(.L_x_6) ;  /* 0x0000015000007945 */ /* 0x000fe20003800200 */
[----:B------:R-:W-:Y:S02]  /*0c00*/  ISETP.NE.AND P1, PT, R5, 0x2, PT ;  /* 0x000000020500780c */ /* 0x000fe40003f25270 */
[----:B------:R-:W-:-:S04]  /*0c10*/  ISETP.GE.AND P0, PT, R16, R9, PT ;  /* 0x000000091000720c */ /* 0x000fc80003f06270 */
[----:B------:R-:W-:-:S13]  /*0c20*/  ISETP.GE.OR P0, PT, R7, UR12, P0 ;  /* 0x0000000c07007c0c */ /* 0x000fda0008706670 */
[----:B------:R-:W-:Y:S05]  /*0c30*/  @P0 BRA `(.L_x_7) ;  /* 0x0000000000400947 */ /* 0x000fea0003800000 */
[----:B0-----:R-:W0:Y:S01]  /*0c40*/  LDC.64 R12, c[0x0][0x388] ;  /* 0x0000e200ff0c7b82 */ /* 0x001e220000000a00 */
        /* <DEDUP_REMOVED lines=11> */
[C---:B-1----:R-:W-:Y:S01]  /*0d00*/  LEA R17, R15.reuse, UR6, 0x2 ;  /* 0x000000060f117c11 */ /* 0x042fe2000f8e10ff */
[----:B------:R-:W-:-:S04]  /*0d10*/  IMAD R15, R15, 0x4, R8 ;  /* 0x000000040f0f7824 */ /* 0x000fc800078e0208 */
[----:B---3--:R3:W-:Y:S04]  /*0d20*/  STS [R17], R12 ;  /* 0x0000000c11007388 */ /* 0x0087e80000000800 */
[----:B--2---:R3:W-:Y:S02]  /*0d30*/  STS [R15], R10 ;  /* 0x0000000a0f007388 */ /* 0x0047e40000000800 */
.L_x_7:
[----:B------:R-:W-:Y:S05]  /*0d40*/  BSYNC.RECONVERGENT B0 ;  /* 0x0000000000007941 */ /* 0x000fea0003800200 */
.L_x_6:
[----:B------:R-:W-:Y:S05]  /*0d50*/  @!P1 BRA `(.L_x_1) ;  /* 0x0000000000589947 */ /* 0x000fea0003800000 */
[----:B------:R-:W-:Y:S01]  /*0d60*/  IADD3 R16, PT, PT, R16, R0, RZ ;  /* 0x0000000010107210 */ /* 0x000fe20007ffe0ff */
[----:B------:R-:W-:Y:S03]  /*0d70*/  BSSY.RECONVERGENT B0, `(.L_x_1) ;  /* 0x0000014000007945 */ /* 0x000fe60003800200 */
[----:B------:R-:W-:-:S04]  /*0d80*/  ISETP.GE.AND P0, PT, R16, R9, PT ;  /* 0x000000091000720c */ /* 0x000fc80003f06270 */
[----:B------:R-:W-:-:S13]  /*0d90*/  ISETP.GE.OR P0, PT, R7, UR12, P0 ;  /* 0x0000000c07007c0c */ /* 0x000fda0008706670 */
[----:B------:R-:W-:Y:S05]  /*0da0*/  @P0 BRA `(.L_x_8) ;  /* 0x0000000000400947 */ /* 0x000fea0003800000 */
[----:B0--3--:R-:W0:Y:S01]  /*0db0*/  LDC.64 R12, c[0x0][0x388] ;  /* 0x0000e200ff0c7b82 */ /* 0x009e220000000a00 */
        /* <DEDUP_REMOVED lines=11> */
[C---:B------:R-:W-:Y:S02]  /*0e70*/  LEA R9, R7.reuse, UR6, 0x2 ;  /* 0x0000000607097c11 */ /* 0x040fe4000f8e10ff */
[----:B------:R-:W-:-:S03]  /*0e80*/  LEA R7, R7, R8, 0x2 ;  /* 0x0000000807077211 */ /* 0x000fc600078e10ff */
[----:B---3--:R4:W-:Y:S04]  /*0e90*/  STS [R9], R12 ;  /* 0x0000000c09007388 */ /* 0x0089e80000000800 */
[----:B--2---:R4:W-:Y:S02]  /*0ea0*/  STS [R7], R10 ;  /* 0x0000000a07007388 */ /* 0x0049e40000000800 */
.L_x_8:
[----:B------:R-:W-:Y:S05]  /*0eb0*/  BSYNC.RECONVERGENT B0 ;  /* 0x0000000000007941 */ /* 0x000fea0003800200 */
.L_x_1:
[----:B------:R-:W-:-:S06]  /*0ec0*/  UIADD3 UR5, UPT, UPT, UR5, 0x1, URZ ;  /* 0x0000000105057890 */ /* 0x000fcc000fffe0ff */
[----:B------:R-:W-:-:S13]  /*0ed0*/  ISETP.NE.AND P0, PT, R2, UR5, PT ;  /* 0x0000000502007c0c */ /* 0x000fda000bf05270 */
[----:B------:R-:W-:Y:S05]  /*0ee0*/  @P0 BRA `(.L_x_9) ;  /* 0xfffffff4001c0947 */ /* 0x000fea000383ffff */
.L_x_0:
[----:B------:R-:W2:Y:S02]  /*0ef0*/  LDCU UR5, c[0x0][0x3bc] ;  /* 0x00007780ff0577ac */ /* 0x000ea40008000800 */
[----:B--2---:R-:W-:Y:S01]  /*0f00*/  UISETP.GE.AND UP0, UPT, UR5, 0x1, UPT ;  /* 0x000000010500788c */ /* 0x004fe2000bf06270 */
[----:B------:R-:W-:Y:S08]  /*0f10*/  BAR.SYNC.DEFER_BLOCKING 0x0 ;  /* 0x0000000000007b1d */ /* 0x000ff00000010000 */
[----:B------:R-:W-:Y:S05]  /*0f20*/  BRA.U !UP0, `(.L_x_10) ;  /* 0x0000000508f07547 */ /* 0x000fea000b800000 */
[----:B------:R-:W-:-:S05]  /*0f30*/  UMOV UR5, URZ ;  /* 0x000000ff00057c82 */ /* 0x000fca0008000000 */
.L_x_21:
[----:B------:R-:W-:-:S13]  /*0f40*/  ISETP.GE.AND P0, PT, R2, 0x1, PT ;  /* 0x000000010200780c */ /* 0x000fda0003f06270 */
[----:B012---:R-:W-:Y:S05]  /*0f50*/  @!P0 BRA `(.L_x_11) ;  /* 0x0000000400d48947 */ /* 0x007fea0003800000 */
[----:B----4-:R-:W-:-:S07]  /*0f60*/  IMAD.MOV.U32 R7, RZ, RZ, RZ ;  /* 0x000000ffff077224 */ /* 0x010fce00078e00ff */
.L_x_20:
[----:B------:R-:W-:-:S13]  /*0f70*/  ISETP.GE.AND P0, PT, R3, 0x1, PT ;  /* 0x000000010300780c */ /* 0x000fda0003f06270 */
[----:B012---:R-:W-:Y:S05]  /*0f80*/  @!P0 BRA `(.L_x_12) ;  /* 0x0000000400bc8947 */ /* 0x007fea0003800000 */
[----:B0--3--:R-:W0:Y:S01]  /*0f90*/  S2R R12, SR_CgaCtaId ;  /* 0x00000000000c7919 */ /* 0x009e220000008800 */
[----:B------:R-:W-:Y:S01]  /*0fa0*/  ISETP.GE.U32.AND P0, PT, R3, 0x4, PT ;  /* 0x000000040300780c */ /* 0x000fe20003f06070 */
[----:B------:R-:W-:Y:S01]  /*0fb0*/  HFMA2 R13, -RZ, RZ, 0, 0 ;  /* 0x00000000ff0d7431 */ /* 0x000fe200000001ff */
[----:B------:R-:W-:Y:S01]  /*0fc0*/  MOV R9, 0x400 ;  /* 0x0000040000097802 */ /* 0x000fe20000000f00 */
[----:B------:R-:W2:Y:S01]  /*0fd0*/  S2R R10, SR_TID.X ;  /* 0x00000000000a7919 */ /* 0x000ea20000002100 */
[----:B------:R-:W3:Y:S02]  /*0fe0*/  S2R R8, SR_TID.Y ;  /* 0x0000000000087919 */ /* 0x000ee40000002200 */
[----:B0-----:R-:W-:Y:S01]  /*0ff0*/  LEA R11, R12, R9, 0x18 ;  /* 0x000000090c0b7211 */ /* 0x001fe200078ec0ff */
[----:B--2---:R-:W-:-:S03]  /*1000*/  IMAD R9, R7, UR9, R10 ;  /* 0x0000000907097c24 */ /* 0x004fc6000f8e020a */
[C---:B------:R-:W-:Y:S01]  /*1010*/  LEA R10, R4.reuse, R11, 0x2 ;  /* 0x0000000b040a7211 */ /* 0x040fe200078e10ff */
[----:B------:R-:W-:Y:S02]  /*1020*/  IMAD.IADD R11, R4, 0x1, R9 ;  /* 0x00000001040b7824 */ /* 0x000fe400078e0209 */
[----:B---3--:R-:W-:Y:S05]  /*1030*/  @!P0 BRA `(.L_x_13) ;  /* 0x0000000000d08947 */ /* 0x008fea0003800000 */
[----:B------:R-:W0:Y:S01]  /*1040*/  LDC R12, c[0x0][0x3c4] ;  /* 0x0000f100ff0c7b82 */ /* 0x000e220000000800 */
[----:B------:R-:W2:Y:S02]  /*1050*/  LDCU UR6, c[0x0][0x3a4] ;  /* 0x00007480ff0677ac */ /* 0x000ea40008000800 */
[----:B--2---:R-:W-:Y:S01]  /*1060*/  ISETP.GE.AND P4, PT, R9, UR6, PT ;  /* 0x0000000609007c0c */ /* 0x004fe2000bf86270 */
[----:B------:R-:W-:-:S12]  /*1070*/  UMOV UR6, URZ ;  /* 0x000000ff00067c82 */ /* 0x000fd80008000000 */
.L_x_14:
[----:B------:R-:W-:-:S05]  /*1080*/  IMAD R26, R0, UR6, R8 ;  /* 0x00000006001a7c24 */ /* 0x000fca000f8e0208 */
[C---:B0-----:R-:W-:Y:S02]  /*1090*/  ISETP.GE.OR P0, PT, R26.reuse, R12, P4 ;  /* 0x0000000c1a00720c */ /* 0x041fe40002706670 */
[----:B---3--:R-:W-:-:S04]  /*10a0*/  IADD3 R25, PT, PT, R26, R0, RZ ;  /* 0x000000001a197210 */ /* 0x008fc80007ffe0ff */
[C---:B------:R-:W-:Y:S02]  /*10b0*/  ISETP.GE.OR P1, PT, R25.reuse, R12, P4 ;  /* 0x0000000c1900720c */ /* 0x040fe40002726670 */
[----:B------:R-:W-:-:S04]  /*10c0*/  IADD3 R24, PT, PT, R25, R0, RZ ;  /* 0x0000000019187210 */ /* 0x000fc80007ffe0ff */
[----:B------:R-:W-:Y:S01]  /*10d0*/  ISETP.GE.OR P2, PT, R24, R12, P4 ;  /* 0x0000000c1800720c */ /* 0x000fe20002746670 */
[----:B------:R-:W0:Y:S01]  /*10e0*/  @!P0 LDC R13, c[0x0][0x3a4] ;  /* 0x0000e900ff0d8b82 */ /* 0x000e220000000800 */
[----:B------:R-:W-:-:S05]  /*10f0*/  @!P0 IMAD R14, R12, UR5, R26 ;  /* 0x000000050c0e8c24 */ /* 0x000fca000f8e021a */
[----:B------:R-:W-:Y:S02]  /*1100*/  @!P1 IMAD R22, R12, UR5, R25 ;  /* 0x000000050c169c24 */ /* 0x000fe4000f8e0219 */
[----:B-1----:R-:W1:Y:S08]  /*1110*/  @!P0 LDC.64 R16, c[0x0][0x380] ;  /* 0x0000e000ff108b82 */ /* 0x002e700000000a00 */
[----:B------:R-:W2:Y:S08]  /*1120*/  @!P1 LDC R19, c[0x0][0x3a4] ;  /* 0x0000e900ff139b82 */ /* 0x000eb00000000800 */
[----:B------:R-:W3:Y:S01]  /*1130*/  @!P1 LDC.64 R20, c[0x0][0x380] ;  /* 0x0000e000ff149b82 */ /* 0x000ee20000000a00 */
[----:B0-----:R-:W-:-:S04]  /*1140*/  @!P0 IMAD R23, R14, R13, R9 ;  /* 0x0000000d0e178224 */ /* 0x001fc800078e0209 */
[----:B-1----:R-:W-:-:S03]  /*1150*/  @!P0 IMAD.WIDE R16, R23, 0x4, R16 ;  /* 0x0000000417108825 */ /* 0x002fc600078e0210 */
[----:B------:R-:W0:Y:S01]  /*1160*/  @!P2 LDC R18, c[0x0][0x3a4] ;  /* 0x0000e900ff12ab82 */ /* 0x000e220000000800 */
[----:B------:R-:W-:Y:S02]  /*1170*/  IMAD.IADD R23, R24, 0x1, R0 ;  /* 0x0000000118177824 */ /* 0x000fe400078e0200 */
[----:B--2---:R-:W-:-:S03]  /*1180*/  @!P1 IMAD R27, R22, R19, R9 ;  /* 0x00000013161b9224 */ /* 0x004fc600078e0209 */
[----:B------:R-:W-:Y:S02]  /*1190*/  ISETP.GE.OR P3, PT, R23, R12, P4 ;  /* 0x0000000c1700720c */ /* 0x000fe40002766670 */
[----:B------:R-:W1:Y:S01]  /*11a0*/  @!P2 LDC.64 R14, c[0x0][0x380] ;  /* 0x0000e000ff0eab82 */ /* 0x000e620000000a00 */
[----:B------:R2:W4:Y:S01]  /*11b0*/  @!P0 LDG.E R22, desc[UR10][R16.64] ;  /* 0x0000000a10168981 */ /* 0x000522000c1e1900 */
[----:B---3--:R-:W-:-:S06]  /*11c0*/  @!P1 IMAD.WIDE R20, R27, 0x4, R20 ;  /* 0x000000041b149825 */ /* 0x008fcc00078e0214 */
[----:B------:R3:W5:Y:S03]  /*11d0*/  @!P1 LDG.E R20, desc[UR10][R20.64] ;  /* 0x0000000a14149981 */ /* 0x000766000c1e1900 */
[----:B--2---:R-:W2:Y:S08]  /*11e0*/  @!P3 LDC.64 R16, c[0x0][0x380] ;  /* 0x0000e000ff10bb82 */ /* 0x004eb00000000a00 */
[----:B---3--:R-:W3:Y:S01]  /*11f0*/  @!P3 LDC R21, c[0x0][0x3a4] ;  /* 0x0000e900ff15bb82 */ /* 0x008ee20000000800 */
[----:B------:R-:W-:-:S02]  /*1200*/  @!P2 IMAD R27, R12, UR5, R24 ;  /* 0x000000050c1bac24 */ /* 0x000fc4000f8e0218 */
[----:B------:R-:W-:Y:S02]  /*1210*/  @!P3 IMAD R28, R12, UR5, R23 ;  /* 0x000000050c1cbc24 */ /* 0x000fe4000f8e0217 */
[----:B0-----:R-:W-:-:S04]  /*1220*/  @!P2 IMAD R27, R27, R18, R9 ;  /* 0x000000121b1ba224 */ /* 0x001fc800078e0209 */
[----:B-1----:R-:W-:-:S06]  /*1230*/  @!P2 IMAD.WIDE R14, R27, 0x4, R14 ;  /* 0x000000041b0ea825 */ /* 0x002fcc00078e020e */
[----:B------:R-:W5:Y:S01]  /*1240*/  @!P2 LDG.E R14, desc[UR10][R14.64] ;  /* 0x0000000a0e0ea981 */ /* 0x000f62000c1e1900 */
[----:B---3--:R-:W-:-:S04]  /*1250*/  @!P3 IMAD R27, R28, R21, R9 ;  /* 0x000000151c1bb224 */ /* 0x008fc800078e0209 */
[----:B--2---:R-:W-:-:S06]  /*1260*/  @!P3 IMAD.WIDE R16, R27, 0x4, R16 ;  /* 0x000000041b10b825 */ /* 0x004fcc00078e0210 */
[----:B------:R-:W2:Y:S01]  /*1270*/  @!P3 LDG.E R16, desc[UR10][R16.64] ;  /* 0x0000000a1010b981 */ /* 0x000ea2000c1e1900 */
[--C-:B------:R-:W-:Y:S02]  /*1280*/  @!P0 IMAD R13, R26, R13, R11.reuse ;  /* 0x0000000d1a0d8224 */ /* 0x100fe400078e020b */
[--C-:B------:R-:W-:Y:S02]  /*1290*/  @!P1 IMAD R19, R25, R19, R11.reuse ;  /* 0x0000001319139224 */ /* 0x100fe400078e020b */
[--C-:B------:R-:W-:Y:S02]  /*12a0*/  @!P2 IMAD R25, R24, R18, R11.reuse ;  /* 0x000000121819a224 */ /* 0x100fe400078e020b */
[----:B------:R-:W-:Y:S01]  /*12b0*/  @!P3 IMAD R21, R23, R21, R11 ;  /* 0x000000151715b224 */ /* 0x000fe200078e020b */
[-C--:B------:R-:W-:Y:S01]  /*12c0*/  @!P0 LEA R13, R13, R10.reuse, 0x2 ;  /* 0x0000000a0d0d8211 */ /* 0x080fe200078e10ff */
[----:B------:R-:W-:Y:S01]  /*12d0*/  @!P2 IMAD R25, R25, 0x4, R10 ;  /* 0x000000041919a824 */ /* 0x000fe200078e020a */
[----:B------:R-:W-:-:S02]  /*12e0*/  @!P1 LEA R19, R19, R10, 0x2 ;  /* 0x0000000a13139211 */ /* 0x000fc400078e10ff */
[----:B------:R-:W-:Y:S01]  /*12f0*/  @!P3 LEA R21, R21, R10, 0x2 ;  /* 0x0000000a1515b211 */ /* 0x000fe200078e10ff */
[----:B------:R-:W-:Y:S01]  /*1300*/  UIADD3 UR6, UPT, UPT, UR6, 0x4, URZ ;  /* 0x0000000406067890 */ /* 0x000fe2000fffe0ff */
[----:B----4-:R3:W-:Y:S05]  /*1310*/  @!P0 STS [R13], R22 ;  /* 0x000000160d008388 */ /* 0x0107ea0000000800 */
[----:B------:R-:W-:Y:S01]  /*1320*/  ISETP.NE.AND P0, PT, R6, UR6, PT ;  /* 0x0000000606007c0c */ /* 0x000fe2000bf05270 */
[----:B-----5:R3:W-:Y:S04]  /*1330*/  @!P1 STS [R19], R20 ;  /* 0x0000001413009388 */ /* 0x0207e80000000800 */
[----:B------:R3:W-:Y:S04]  /*1340*/  @!P2 STS [R25], R14 ;  /* 0x0000000e1900a388 */ /* 0x0007e80000000800 */
[----:B--2---:R3:W-:Y:S04]  /*1350*/  @!P3 STS [R21], R16 ;  /* 0x000000101500b388 */ /* 0x0047e80000000800 */
[----:B------:R-:W-:Y:S05]  /*1360*/  @P0 BRA `(.L_x_14) ;  /* 0xfffffffc00440947 */ /* 0x000fea000383ffff */
[----:B---3--:R-:W-:-:S07]  /*1370*/  MOV R13, R6 ;  /* 0x00000006000d7202 */ /* 0x008fce0000000f00 */
.L_x_13:
[----:B------:R-:W-:-:S13]  /*1380*/  ISETP.NE.AND P0, PT, R5, RZ, PT ;  /* 0x000000ff0500720c */ /* 0x000fda0003f05270 */
[----:B------:R-:W-:Y:S05]  /*1390*/  @!P0 BRA `(.L_x_12) ;  /* 0x0000000000b88947 */ /* 0x000fea0003800000 */
[----:B------:R-:W0:Y:S01]  /*13a0*/  LDC R12, c[0x0][0x3c4] ;  /* 0x0000f100ff0c7b82 */ /* 0x000e220000000800 */
[----:B------:R-:W2:Y:S01]  /*13b0*/  LDCU UR6, c[0x0][0x3a4] ;  /* 0x00007480ff0677ac */ /* 0x000ea20008000800 */
[----:B-1----:R-:W-:Y:S01]  /*13c0*/  IMAD R17, R0, R13, R8 ;  /* 0x0000000d00117224 */ /* 0x002fe200078e0208 */
[----:B------:R-:W-:Y:S01]  /*13d0*/  BSSY.RECONVERGENT B0, `(.L_x_15) ;  /* 0x000000d000007945 */ /* 0x000fe20003800200 */
[----:B------:R-:W-:Y:S02]  /*13e0*/  ISETP.NE.AND P2, PT, R5, 0x1, PT ;  /* 0x000000010500780c */ /* 0x000fe40003f45270 */
[----:B--2---:R-:W-:-:S04]  /*13f0*/  ISETP.GE.AND P0, PT, R9, UR6, PT ;  /* 0x0000000609007c0c */ /* 0x004fc8000bf06270 */
[----:B0-----:R-:W-:-:S13]  /*1400*/  ISETP.GE.OR P1, PT, R17, R12, P0 ;  /* 0x0000000c1100720c */ /* 0x001fda0000726670 */
[----:B------:R-:W-:Y:S05]  /*1410*/  @P1 BRA `(.L_x_16) ;  /* 0x0000000000201947 */ /* 0x000fea0003800000 */
[----:B------:R-:W0:Y:S01]  /*1420*/  LDC.64 R14, c[0x0][0x380] ;  /* 0x0000e000ff0e7b82 */ /* 0x000e220000000a00 */
[----:B------:R-:W-:-:S04]  /*1430*/  IMAD R8, R12, UR5, R17 ;  /* 0x000000050c087c24 */ /* 0x000fc8000f8e0211 */
[----:B------:R-:W-:-:S04]  /*1440*/  IMAD R13, R8, UR6, R9 ;  /* 0x00000006080d7c24 */ /* 0x000fc8000f8e0209 */
[----:B0-----:R-:W-:-:S06]  /*1450*/  IMAD.WIDE R14, R13, 0x4, R14 ;  /* 0x000000040d0e7825 */ /* 0x001fcc00078e020e */
[----:B------:R-:W2:Y:S01]  /*1460*/  LDG.E R14, desc[UR10][R14.64] ;  /* 0x0000000a0e0e7981 */ /* 0x000ea2000c1e1900 */
[----:B------:R-:W-:-:S04]  /*1470*/  IMAD R13, R17, UR6, R11 ;  /* 0x00000006110d7c24 */ /* 0x000fc8000f8e020b */
[----:B------:R-:W-:-:S05]  /*1480*/  IMAD R13, R13, 0x4, R10 ;  /* 0x000000040d0d7824 */ /* 0x000fca00078e020a */
[----:B--2---:R0:W-:Y:S02]  /*1490*/  STS [R13], R14 ;  /* 0x0000000e0d007388 */ /* 0x0041e40000000800 */
.L_x_16:
[----:B------:R-:W-:Y:S05]  /*14a0*/  BSYNC.RECONVERGENT B0 ;  /* 0x0000000000007941 */ /* 0x000fea0003800200 */
.L_x_15:
[----:B------:R-:W-:Y:S05]  /*14b0*/  @!P2 BRA `(.L_x_12) ;  /* 0x000000000070a947 */ /* 0x000fea0003800000 */
[----:B------:R-:W-:Y:S01]  /*14c0*/  IADD3 R17, PT, PT, R17, R0, RZ ;  /* 0x0000000011117210 */ /* 0x000fe20007ffe0ff */
[----:B------:R-:W-:Y:S01]  /*14d0*/  BSSY.RECONVERGENT B0, `(.L_x_17) ;  /* 0x000000c000007945 */ /* 0x000fe20003800200 */
[----:B------:R-:W-:Y:S02]  /*14e0*/  ISETP.NE.AND P2, PT, R5, 0x2, PT ;  /* 0x000000020500780c */ /* 0x000fe40003f45270 */
[----:B------:R-:W-:-:S13]  /*14f0*/  ISETP.GE.OR P1, PT, R17, R12, P0 ;  /* 0x0000000c1100720c */ /* 0x000fda0000726670 */
[----:B------:R-:W-:Y:S05]  /*1500*/  @P1 BRA `(.L_x_18) ;  /* 0x0000000000201947 */ /* 0x000fea0003800000 */
[----:B0-----:R-:W0:Y:S01]  /*1510*/  LDC.64 R14, c[0x0][0x380] ;  /* 0x0000e000ff0e7b82 */ /* 0x001e220000000a00 */
[----:B------:R-:W-:-:S04]  /*1520*/  IMAD R8, R12, UR5, R17 ;  /* 0x000000050c087c24 */ /* 0x000fc8000f8e0211 */
[----:B------:R-:W-:-:S04]  /*1530*/  IMAD R13, R8, UR6, R9 ;  /* 0x00000006080d7c24 */ /* 0x000fc8000f8e0209 */
[----:B0-----:R-:W-:-:S06]  /*1540*/  IMAD.WIDE R14, R13, 0x4, R14 ;  /* 0x000000040d0e7825 */ /* 0x001fcc00078e020e */
[----:B------:R-:W2:Y:S01]  /*1550*/  LDG.E R14, desc[UR10][R14.64] ;  /* 0x0000000a0e0e7981 */ /* 0x000ea2000c1e1900 */
[----:B------:R-:W-:-:S05]  /*1560*/  IMAD R13, R17, UR6, R11 ;  /* 0x00000006110d7c24 */ /* 0x000fca000f8e020b */
[----:B------:R-:W-:-:S05]  /*1570*/  LEA R13, R13, R10, 0x2 ;  /* 0x0000000a0d0d7211 */ /* 0x000fca00078e10ff */
[----:B--2---:R1:W-:Y:S02]  /*1580*/  STS [R13], R14 ;  /* 0x0000000e0d007388 */ /* 0x0043e40000000800 */
.L_x_18:
[----:B------:R-:W-:Y:S05]  /*1590*/  BSYNC.RECONVERGENT B0 ;  /* 0x0000000000007941 */ /* 0x000fea0003800200 */
.L_x_17:
[----:B------:R-:W-:Y:S05]  /*15a0*/  @!P2 BRA `(.L_x_12) ;  /* 0x000000000034a947 */ /* 0x000fea0003800000 */
[----:B------:R-:W-:Y:S01]  /*15b0*/  IMAD.IADD R17, R17, 0x1, R0 ;  /* 0x0000000111117824 */ /* 0x000fe200078e0200 */
[----:B------:R-:W-:Y:S04]  /*15c0*/  BSSY.RECONVERGENT B0, `(.L_x_12) ;  /* 0x000000b000007945 */ /* 0x000fe80003800200 */
[----:B------:R-:W-:-:S13]  /*15d0*/  ISETP.GE.OR P0, PT, R17, R12, P0 ;  /* 0x0000000c1100720c */ /* 0x000fda0000706670 */
[----:B------:R-:W-:Y:S05]  /*15e0*/  @P0 BRA `(.L_x_19) ;  /* 0x0000000000200947 */ /* 0x000fea0003800000 */
[----:B01----:R-:W0:Y:S01]  /*15f0*/  LDC.64 R14, c[0x0][0x380] ;  /* 0x0000e000ff0e7b82 */ /* 0x003e220000000a00 */
[----:B------:R-:W-:-:S04]  /*1600*/  IMAD R12, R12, UR5, R17 ;  /* 0x000000050c0c7c24 */ /* 0x000fc8000f8e0211 */
[----:B------:R-:W-:-:S04]  /*1610*/  IMAD R9, R12, UR6, R9 ;  /* 0x000000060c097c24 */ /* 0x000fc8000f8e0209 */
[----:B0-----:R-:W-:-:S06]  /*1620*/  IMAD.WIDE R14, R9, 0x4, R14 ;  /* 0x00000004090e7825 */ /* 0x001fcc00078e020e */
[----:B------:R-:W2:Y:S01]  /*1630*/  LDG.E R14, desc[UR10][R14.64] ;  /* 0x0000000a0e0e7981 */ /* 0x000ea2000c1e1900 */
[----:B------:R-:W-:-:S05]  /*1640*/  IMAD R11, R17, UR6, R11 ;  /* 0x00000006110b7c24 */ /* 0x000fca000f8e020b */
[----:B------:R-:W-:-:S05]  /*1650*/  LEA R11, R11, R10, 0x2 ;  /* 0x0000000a0b0b7211 */ /* 0x000fca00078e10ff */
[----:B--2---:R2:W-:Y:S02]  /*1660*/  STS [R11], R14 ;  /* 0x0000000e0b007388 */ /* 0x0045e40000000800 */
.L_x_19:
[----:B------:R-:W-:Y:S05]  /*1670*/  BSYNC.RECONVERGENT B0 ;  /* 0x0000000000007941 */ /* 0x000fea0003800200 */
.L_x_12:
[----:B------:R-:W-:-:S04]  /*1680*/  IADD3 R7, PT, PT, R7, 0x1, RZ ;  /* 0x0000000107077810 */ /* 0x000fc80007ffe0ff */
[----:B------:R-:W-:-:S13]  /*1690*/  ISETP.NE.AND P0, PT, R7, R2, PT ;  /* 0x000000020700720c */ /* 0x000fda0003f05270 */
[----:B------:R-:W-:Y:S05]  /*16a0*/  @P0 BRA `(.L_x_20) ;  /* 0xfffffff800300947 */ /* 0x000fea000383ffff */
.L_x_11:
[----:B------:R-:W5:Y:S01]  /*16b0*/  LDCU UR6, c[0x0][0x3bc] ;  /* 0x00007780ff0677ac */ /* 0x000f620008000800 */
[----:B------:R-:W-:-:S04]  /*16c0*/  UIADD3 UR5, UPT, UPT, UR5, 0x1, URZ ;  /* 0x0000000105057890 */ /* 0x000fc8000fffe0ff */
[----:B-----5:R-:W-:-:S09]  /*16d0*/  UISETP.NE.AND UP0, UPT, UR5, UR6, UPT ;  /* 0x000000060500728c */ /* 0x020fd2000bf05270 */
[----:B------:R-:W-:Y:S05]  /*16e0*/  BRA.U UP0, `(.L_x_21) ;  /* 0xfffffff900147547 */ /* 0x000fea000b83ffff */
.L_x_10:
[----:B------:R-:W5:Y:S01]  /*16f0*/  LDCU UR5, c[0x0][0x3b8] ;  /* 0x00007700ff0577ac */ /* 0x000f620008000800 */
[----:B------:R-:W-:-:S04]  /*1700*/  UIADD3 UR4, UPT, UPT, UR4, 0x1, URZ ;  /* 0x0000000104047890 */ /* 0x000fc8000fffe0ff */
[----:B-----5:R-:W-:-:S09]  /*1710*/  UISETP.NE.AND UP0, UPT, UR4, UR5, UPT ;  /* 0x000000050400728c */ /* 0x020fd2000bf05270 */
[----:B------:R-:W-:Y:S05]  /*1720*/  BRA.U UP0, `(.L_x_22) ;  /* 0xffffffed00007547 */ /* 0x000fea000b83ffff */
[----:B0-----:R-:W-:Y:S05]  /*1730*/  EXIT ;  /* 0x000000000000794d */ /* 0x001fea0003800000 */
.L_x_23:
[----:B------:R-:W-:-:S00]  /*1740*/  BRA `(.L_x_23) ;  /* 0xfffffffc00fc7947 */ /* 0x000fc0000383ffff */
[----:B------:R-:W-:-:S00]  /*1750*/  NOP ;  /* 0x0000000000007918 */ /* 0x000fc00000000000 */
        /* <DEDUP_REMOVED lines=10> */
.L_x_24:


//--------------------- .nv.shared._Z15flash_attentionIfLi32EEvPT_S1_S1_S1_iiS1_S1_iiii --------------------------
	.section	.nv.shared._Z15flash_attentionIfLi32EEvPT_S1_S1_S1_iiS1_S1_iiii,"aw",@nobits
	.sectionflags	@""
	.align	16
	.zero		1024


//--------------------- .nv.shared.reserved.0     --------------------------
	.section	.nv.shared.reserved.0,"aw",@nobits
	.weak		__nv_reservedSMEM_offset_0_alias
	.size		__nv_reservedSMEM_offset_0_alias, 0, 64
	.other		__nv_reservedSMEM_offset_0_alias,@"STO_CUDA_RESERVED_SHARED STV_DEFAULT"
__nv_reservedSMEM_offset_0_alias:
	.zero		0
	.zero		64


//--------------------- .nv.constant0._Z15flash_attentionIfLi32EEvPT_S1_S1_S1_iiS1_S1_iiii --------------------------
	.section	.nv.constant0._Z15flash_attentionIfLi32EEvPT_S1_S1_S1_iiS1_S1_iiii,"a",@progbits
	.sectionflags	@""
	.align	4
.nv.constant0._Z15flash_attentionIfLi32EEvPT_S1_S1_S1_iiS1_S1_iiii:
	.zero		968


//--------------------- SYMBOLS --------------------------

	.type		.nv.reservedSmem.offset0,@object
	.size		.nv.reservedSmem.offset0,0x4
	.type		.nv.reservedSmem.cap,@object
	.size		.nv.reservedSmem.cap,0x4
